//
// Generated by NVIDIA NVVM Compiler
//
// Compiler Build ID: CL-36424714
// Cuda compilation tools, release 13.0, V13.0.88
// Based on NVVM 20.0.0
//

.version 9.0
.target sm_100
.address_size 64

	// .globl	_Z19calculatePathWeightPdPyS_PiS1_yy
.extern .func  (.param .b64 func_retval0) malloc
(
	.param .b64 malloc_param_0
)
;
.extern .func free
(
	.param .b64 free_param_0
)
;

.visible .entry _Z19calculatePathWeightPdPyS_PiS1_yy(
	.param .u64 .ptr .align 1 _Z19calculatePathWeightPdPyS_PiS1_yy_param_0,
	.param .u64 .ptr .align 1 _Z19calculatePathWeightPdPyS_PiS1_yy_param_1,
	.param .u64 .ptr .align 1 _Z19calculatePathWeightPdPyS_PiS1_yy_param_2,
	.param .u64 .ptr .align 1 _Z19calculatePathWeightPdPyS_PiS1_yy_param_3,
	.param .u64 .ptr .align 1 _Z19calculatePathWeightPdPyS_PiS1_yy_param_4,
	.param .u64 _Z19calculatePathWeightPdPyS_PiS1_yy_param_5,
	.param .u64 _Z19calculatePathWeightPdPyS_PiS1_yy_param_6
)
{
	.reg .pred 	%p<102>;
	.reg .b16 	%rs<15>;
	.reg .b32 	%r<95>;
	.reg .b64 	%rd<699>;
	.reg .b64 	%fd<56>;

	ld.param.u64 	%rd274, [_Z19calculatePathWeightPdPyS_PiS1_yy_param_0];
	ld.param.u64 	%rd275, [_Z19calculatePathWeightPdPyS_PiS1_yy_param_1];
	ld.param.u64 	%rd276, [_Z19calculatePathWeightPdPyS_PiS1_yy_param_2];
	ld.param.u64 	%rd277, [_Z19calculatePathWeightPdPyS_PiS1_yy_param_3];
	ld.param.u64 	%rd278, [_Z19calculatePathWeightPdPyS_PiS1_yy_param_4];
	ld.param.u64 	%rd279, [_Z19calculatePathWeightPdPyS_PiS1_yy_param_5];
	ld.param.u64 	%rd273, [_Z19calculatePathWeightPdPyS_PiS1_yy_param_6];
	cvta.to.global.u64 	%rd1, %rd275;
	cvta.to.global.u64 	%rd2, %rd277;
	cvta.to.global.u64 	%rd3, %rd278;
	cvta.to.global.u64 	%rd4, %rd276;
	cvta.to.global.u64 	%rd5, %rd274;
	mov.u32 	%r1, %ctaid.x;
	mov.u32 	%r2, %ntid.x;
	mov.u32 	%r3, %tid.x;
	mad.lo.s32 	%r4, %r1, %r2, %r3;
	cvt.u64.u32 	%rd606, %r4;
	setp.le.u64 	%p1, %rd279, %rd606;
	@%p1 bra 	$L__BB0_158;
	shl.b64 	%rd280, %rd273, 3;
	{ // callseq 0, 0
	.param .b64 param0;
	st.param.b64 	[param0], %rd280;
	.param .b64 retval0;
	call.uni (retval0), 
	malloc, 
	(
	param0
	);
	ld.param.b64 	%rd281, [retval0];
	} // callseq 0
	setp.eq.s64 	%p2, %rd273, 0;
	@%p2 bra 	$L__BB0_53;
	add.s64 	%rd283, %rd273, -1;
	and.b64  	%rd8, %rd273, 7;
	setp.lt.u64 	%p3, %rd283, 7;
	mov.b64 	%rd605, 0;
	@%p3 bra 	$L__BB0_6;
	and.b64  	%rd605, %rd273, -8;
	mov.b64 	%rd624, 0;
$L__BB0_4:
	.pragma "nounroll";
	not.b64 	%rd285, %rd624;
	add.s64 	%rd286, %rd273, %rd285;
	shl.b64 	%rd287, %rd286, 3;
	add.s64 	%rd79, %rd1, %rd287;
	ld.global.u64 	%rd80, [%rd79];
	or.b64  	%rd288, %rd606, %rd80;
	and.b64  	%rd289, %rd288, -4294967296;
	setp.ne.s64 	%p4, %rd289, 0;
	@%p4 bra 	$L__BB0_159;
	cvt.u32.u64 	%r5, %rd80;
	cvt.u32.u64 	%r6, %rd606;
	div.u32 	%r7, %r6, %r5;
	cvt.u64.u32 	%rd626, %r7;
	bra.uni 	$L__BB0_160;
$L__BB0_6:
	setp.eq.s64 	%p21, %rd8, 0;
	@%p21 bra 	$L__BB0_53;
	and.b64  	%rd12, %rd273, 3;
	setp.lt.u64 	%p22, %rd8, 4;
	@%p22 bra 	$L__BB0_33;
	not.b64 	%rd321, %rd605;
	add.s64 	%rd322, %rd273, %rd321;
	shl.b64 	%rd323, %rd322, 3;
	add.s64 	%rd13, %rd1, %rd323;
	ld.global.u64 	%rd14, [%rd13];
	or.b64  	%rd324, %rd606, %rd14;
	and.b64  	%rd325, %rd324, -4294967296;
	setp.ne.s64 	%p23, %rd325, 0;
	@%p23 bra 	$L__BB0_10;
	cvt.u32.u64 	%r53, %rd14;
	cvt.u32.u64 	%r54, %rd606;
	div.u32 	%r55, %r54, %r53;
	cvt.u64.u32 	%rd607, %r55;
	bra.uni 	$L__BB0_11;
$L__BB0_10:
	div.u64 	%rd607, %rd606, %rd14;
$L__BB0_11:
	shl.b64 	%rd326, %rd605, 3;
	add.s64 	%rd18, %rd281, %rd326;
	st.u64 	[%rd18], %rd607;
	ld.global.u64 	%rd19, [%rd13];
	or.b64  	%rd327, %rd606, %rd19;
	and.b64  	%rd328, %rd327, -4294967296;
	setp.ne.s64 	%p24, %rd328, 0;
	@%p24 bra 	$L__BB0_13;
	cvt.u32.u64 	%r56, %rd19;
	cvt.u32.u64 	%r57, %rd606;
	rem.u32 	%r58, %r57, %r56;
	cvt.u64.u32 	%rd608, %r58;
	bra.uni 	$L__BB0_14;
$L__BB0_13:
	rem.u64 	%rd608, %rd606, %rd19;
$L__BB0_14:
	ld.global.u64 	%rd23, [%rd13+-8];
	or.b64  	%rd329, %rd608, %rd23;
	and.b64  	%rd330, %rd329, -4294967296;
	setp.ne.s64 	%p25, %rd330, 0;
	@%p25 bra 	$L__BB0_16;
	cvt.u32.u64 	%r59, %rd23;
	cvt.u32.u64 	%r60, %rd608;
	div.u32 	%r61, %r60, %r59;
	cvt.u64.u32 	%rd609, %r61;
	bra.uni 	$L__BB0_17;
$L__BB0_16:
	div.u64 	%rd609, %rd608, %rd23;
$L__BB0_17:
	st.u64 	[%rd18+8], %rd609;
	ld.global.u64 	%rd27, [%rd13+-8];
	or.b64  	%rd331, %rd608, %rd27;
	and.b64  	%rd332, %rd331, -4294967296;
	setp.ne.s64 	%p26, %rd332, 0;
	@%p26 bra 	$L__BB0_19;
	cvt.u32.u64 	%r62, %rd27;
	cvt.u32.u64 	%r63, %rd608;
	rem.u32 	%r64, %r63, %r62;
	cvt.u64.u32 	%rd610, %r64;
	bra.uni 	$L__BB0_20;
$L__BB0_19:
	rem.u64 	%rd610, %rd608, %rd27;
$L__BB0_20:
	ld.global.u64 	%rd31, [%rd13+-16];
	or.b64  	%rd333, %rd610, %rd31;
	and.b64  	%rd334, %rd333, -4294967296;
	setp.ne.s64 	%p27, %rd334, 0;
	@%p27 bra 	$L__BB0_22;
	cvt.u32.u64 	%r65, %rd31;
	cvt.u32.u64 	%r66, %rd610;
	div.u32 	%r67, %r66, %r65;
	cvt.u64.u32 	%rd611, %r67;
	bra.uni 	$L__BB0_23;
$L__BB0_22:
	div.u64 	%rd611, %rd610, %rd31;
$L__BB0_23:
	st.u64 	[%rd18+16], %rd611;
	ld.global.u64 	%rd35, [%rd13+-16];
	or.b64  	%rd335, %rd610, %rd35;
	and.b64  	%rd336, %rd335, -4294967296;
	setp.ne.s64 	%p28, %rd336, 0;
	@%p28 bra 	$L__BB0_25;
	cvt.u32.u64 	%r68, %rd35;
	cvt.u32.u64 	%r69, %rd610;
	rem.u32 	%r70, %r69, %r68;
	cvt.u64.u32 	%rd612, %r70;
	bra.uni 	$L__BB0_26;
$L__BB0_25:
	rem.u64 	%rd612, %rd610, %rd35;
$L__BB0_26:
	ld.global.u64 	%rd39, [%rd13+-24];
	or.b64  	%rd337, %rd612, %rd39;
	and.b64  	%rd338, %rd337, -4294967296;
	setp.ne.s64 	%p29, %rd338, 0;
	@%p29 bra 	$L__BB0_28;
	cvt.u32.u64 	%r71, %rd39;
	cvt.u32.u64 	%r72, %rd612;
	div.u32 	%r73, %r72, %r71;
	cvt.u64.u32 	%rd613, %r73;
	bra.uni 	$L__BB0_29;
$L__BB0_28:
	div.u64 	%rd613, %rd612, %rd39;
$L__BB0_29:
	st.u64 	[%rd18+24], %rd613;
	ld.global.u64 	%rd43, [%rd13+-24];
	or.b64  	%rd339, %rd612, %rd43;
	and.b64  	%rd340, %rd339, -4294967296;
	setp.ne.s64 	%p30, %rd340, 0;
	@%p30 bra 	$L__BB0_31;
	cvt.u32.u64 	%r74, %rd43;
	cvt.u32.u64 	%r75, %rd612;
	rem.u32 	%r76, %r75, %r74;
	cvt.u64.u32 	%rd606, %r76;
	bra.uni 	$L__BB0_32;
$L__BB0_31:
	rem.u64 	%rd606, %rd612, %rd43;
$L__BB0_32:
	add.s64 	%rd605, %rd605, 4;
$L__BB0_33:
	setp.eq.s64 	%p31, %rd12, 0;
	@%p31 bra 	$L__BB0_53;
	setp.eq.s64 	%p32, %rd12, 1;
	@%p32 bra 	$L__BB0_48;
	not.b64 	%rd341, %rd605;
	add.s64 	%rd342, %rd273, %rd341;
	shl.b64 	%rd343, %rd342, 3;
	add.s64 	%rd50, %rd1, %rd343;
	ld.global.u64 	%rd51, [%rd50];
	or.b64  	%rd344, %rd606, %rd51;
	and.b64  	%rd345, %rd344, -4294967296;
	setp.ne.s64 	%p33, %rd345, 0;
	@%p33 bra 	$L__BB0_37;
	cvt.u32.u64 	%r77, %rd51;
	cvt.u32.u64 	%r78, %rd606;
	div.u32 	%r79, %r78, %r77;
	cvt.u64.u32 	%rd617, %r79;
	bra.uni 	$L__BB0_38;
$L__BB0_37:
	div.u64 	%rd617, %rd606, %rd51;
$L__BB0_38:
	shl.b64 	%rd346, %rd605, 3;
	add.s64 	%rd55, %rd281, %rd346;
	st.u64 	[%rd55], %rd617;
	ld.global.u64 	%rd56, [%rd50];
	or.b64  	%rd347, %rd606, %rd56;
	and.b64  	%rd348, %rd347, -4294967296;
	setp.ne.s64 	%p34, %rd348, 0;
	@%p34 bra 	$L__BB0_40;
	cvt.u32.u64 	%r80, %rd56;
	cvt.u32.u64 	%r81, %rd606;
	rem.u32 	%r82, %r81, %r80;
	cvt.u64.u32 	%rd618, %r82;
	bra.uni 	$L__BB0_41;
$L__BB0_40:
	rem.u64 	%rd618, %rd606, %rd56;
$L__BB0_41:
	ld.global.u64 	%rd60, [%rd50+-8];
	or.b64  	%rd349, %rd618, %rd60;
	and.b64  	%rd350, %rd349, -4294967296;
	setp.ne.s64 	%p35, %rd350, 0;
	@%p35 bra 	$L__BB0_43;
	cvt.u32.u64 	%r83, %rd60;
	cvt.u32.u64 	%r84, %rd618;
	div.u32 	%r85, %r84, %r83;
	cvt.u64.u32 	%rd619, %r85;
	bra.uni 	$L__BB0_44;
$L__BB0_43:
	div.u64 	%rd619, %rd618, %rd60;
$L__BB0_44:
	st.u64 	[%rd55+8], %rd619;
	ld.global.u64 	%rd64, [%rd50+-8];
	or.b64  	%rd351, %rd618, %rd64;
	and.b64  	%rd352, %rd351, -4294967296;
	setp.ne.s64 	%p36, %rd352, 0;
	@%p36 bra 	$L__BB0_46;
	cvt.u32.u64 	%r86, %rd64;
	cvt.u32.u64 	%r87, %rd618;
	rem.u32 	%r88, %r87, %r86;
	cvt.u64.u32 	%rd606, %r88;
	bra.uni 	$L__BB0_47;
$L__BB0_46:
	rem.u64 	%rd606, %rd618, %rd64;
$L__BB0_47:
	add.s64 	%rd605, %rd605, 2;
$L__BB0_48:
	and.b64  	%rd353, %rd273, 1;
	setp.eq.b64 	%p37, %rd353, 1;
	not.pred 	%p38, %p37;
	@%p38 bra 	$L__BB0_53;
	not.b64 	%rd354, %rd605;
	add.s64 	%rd355, %rd273, %rd354;
	shl.b64 	%rd356, %rd355, 3;
	add.s64 	%rd357, %rd1, %rd356;
	ld.global.u64 	%rd71, [%rd357];
	or.b64  	%rd358, %rd606, %rd71;
	and.b64  	%rd359, %rd358, -4294967296;
	setp.ne.s64 	%p39, %rd359, 0;
	@%p39 bra 	$L__BB0_51;
	cvt.u32.u64 	%r89, %rd71;
	cvt.u32.u64 	%r90, %rd606;
	div.u32 	%r91, %r90, %r89;
	cvt.u64.u32 	%rd623, %r91;
	bra.uni 	$L__BB0_52;
$L__BB0_51:
	div.u64 	%rd623, %rd606, %rd71;
$L__BB0_52:
	shl.b64 	%rd360, %rd605, 3;
	add.s64 	%rd361, %rd281, %rd360;
	st.u64 	[%rd361], %rd623;
$L__BB0_53:
	add.s64 	%rd75, %rd273, -1;
	setp.lt.s64 	%p40, %rd75, 1;
	@%p40 bra 	$L__BB0_130;
	add.s64 	%rd76, %rd273, -2;
	cvt.u16.u64 	%rs1, %rd273;
	mov.b64 	%rd662, 0;
	mov.b16 	%rs13, 0;
	mov.u16 	%rs14, %rs13;
	mov.u64 	%rd663, %rd75;
	mov.u64 	%rd664, %rd273;
$L__BB0_55:
	mov.u64 	%rd194, %rd664;
	mov.u64 	%rd664, %rd663;
	not.b16 	%rs9, %rs14;
	add.s16 	%rs10, %rs9, %rs1;
	cvt.u64.u16 	%rd363, %rs10;
	and.b64  	%rd195, %rd363, 15;
	sub.s64 	%rd364, %rd76, %rd662;
	add.s64 	%rd668, %rd194, -2;
	shl.b64 	%rd365, %rd664, 3;
	add.s64 	%rd197, %rd281, %rd365;
	ld.u64 	%rd669, [%rd197];
	setp.lt.u64 	%p41, %rd364, 15;
	@%p41 bra 	$L__BB0_90;
	and.b64  	%rd666, %rd664, -16;
	shl.b64 	%rd366, %rd194, 3;
	add.s64 	%rd367, %rd281, %rd366;
	add.s64 	%rd665, %rd367, -64;
$L__BB0_57:
	.pragma "nounroll";
	ld.u64 	%rd368, [%rd665+48];
	setp.gt.u64 	%p42, %rd368, %rd669;
	@%p42 bra 	$L__BB0_59;
	add.s64 	%rd669, %rd669, 1;
	st.u64 	[%rd197], %rd669;
$L__BB0_59:
	ld.u64 	%rd369, [%rd665+40];
	setp.gt.u64 	%p43, %rd369, %rd669;
	@%p43 bra 	$L__BB0_61;
	add.s64 	%rd669, %rd669, 1;
	st.u64 	[%rd197], %rd669;
$L__BB0_61:
	ld.u64 	%rd370, [%rd665+32];
	setp.gt.u64 	%p44, %rd370, %rd669;
	@%p44 bra 	$L__BB0_63;
	add.s64 	%rd669, %rd669, 1;
	st.u64 	[%rd197], %rd669;
$L__BB0_63:
	ld.u64 	%rd371, [%rd665+24];
	setp.gt.u64 	%p45, %rd371, %rd669;
	@%p45 bra 	$L__BB0_65;
	add.s64 	%rd669, %rd669, 1;
	st.u64 	[%rd197], %rd669;
$L__BB0_65:
	ld.u64 	%rd372, [%rd665+16];
	setp.gt.u64 	%p46, %rd372, %rd669;
	@%p46 bra 	$L__BB0_67;
	add.s64 	%rd669, %rd669, 1;
	st.u64 	[%rd197], %rd669;
$L__BB0_67:
	ld.u64 	%rd373, [%rd665+8];
	setp.gt.u64 	%p47, %rd373, %rd669;
	@%p47 bra 	$L__BB0_69;
	add.s64 	%rd669, %rd669, 1;
	st.u64 	[%rd197], %rd669;
$L__BB0_69:
	ld.u64 	%rd374, [%rd665];
	setp.gt.u64 	%p48, %rd374, %rd669;
	@%p48 bra 	$L__BB0_71;
	add.s64 	%rd669, %rd669, 1;
	st.u64 	[%rd197], %rd669;
$L__BB0_71:
	ld.u64 	%rd375, [%rd665+-8];
	setp.gt.u64 	%p49, %rd375, %rd669;
	@%p49 bra 	$L__BB0_73;
	add.s64 	%rd669, %rd669, 1;
	st.u64 	[%rd197], %rd669;
$L__BB0_73:
	ld.u64 	%rd376, [%rd665+-16];
	setp.gt.u64 	%p50, %rd376, %rd669;
	@%p50 bra 	$L__BB0_75;
	add.s64 	%rd669, %rd669, 1;
	st.u64 	[%rd197], %rd669;
$L__BB0_75:
	ld.u64 	%rd377, [%rd665+-24];
	setp.gt.u64 	%p51, %rd377, %rd669;
	@%p51 bra 	$L__BB0_77;
	add.s64 	%rd669, %rd669, 1;
	st.u64 	[%rd197], %rd669;
$L__BB0_77:
	ld.u64 	%rd378, [%rd665+-32];
	setp.gt.u64 	%p52, %rd378, %rd669;
	@%p52 bra 	$L__BB0_79;
	add.s64 	%rd669, %rd669, 1;
	st.u64 	[%rd197], %rd669;
$L__BB0_79:
	ld.u64 	%rd379, [%rd665+-40];
	setp.gt.u64 	%p53, %rd379, %rd669;
	@%p53 bra 	$L__BB0_81;
	add.s64 	%rd669, %rd669, 1;
	st.u64 	[%rd197], %rd669;
$L__BB0_81:
	ld.u64 	%rd380, [%rd665+-48];
	setp.gt.u64 	%p54, %rd380, %rd669;
	@%p54 bra 	$L__BB0_83;
	add.s64 	%rd669, %rd669, 1;
	st.u64 	[%rd197], %rd669;
$L__BB0_83:
	ld.u64 	%rd381, [%rd665+-56];
	setp.gt.u64 	%p55, %rd381, %rd669;
	@%p55 bra 	$L__BB0_85;
	add.s64 	%rd669, %rd669, 1;
	st.u64 	[%rd197], %rd669;
$L__BB0_85:
	ld.u64 	%rd382, [%rd665+-64];
	setp.gt.u64 	%p56, %rd382, %rd669;
	@%p56 bra 	$L__BB0_87;
	add.s64 	%rd669, %rd669, 1;
	st.u64 	[%rd197], %rd669;
$L__BB0_87:
	ld.u64 	%rd383, [%rd665+-72];
	setp.gt.u64 	%p57, %rd383, %rd669;
	@%p57 bra 	$L__BB0_89;
	add.s64 	%rd669, %rd669, 1;
	st.u64 	[%rd197], %rd669;
$L__BB0_89:
	add.s64 	%rd668, %rd668, -16;
	add.s64 	%rd666, %rd666, -16;
	add.s64 	%rd665, %rd665, -128;
	setp.eq.s64 	%p58, %rd666, 0;
	@%p58 bra 	$L__BB0_90;
	bra.uni 	$L__BB0_57;
$L__BB0_90:
	and.b64  	%rd384, %rd664, 15;
	setp.eq.s64 	%p59, %rd384, 0;
	@%p59 bra 	$L__BB0_129;
	add.s64 	%rd385, %rd195, -1;
	setp.lt.u64 	%p60, %rd385, 7;
	@%p60 bra 	$L__BB0_109;
	shl.b64 	%rd386, %rd668, 3;
	add.s64 	%rd148, %rd281, %rd386;
	ld.u64 	%rd387, [%rd148];
	setp.gt.u64 	%p61, %rd387, %rd669;
	@%p61 bra 	$L__BB0_94;
	add.s64 	%rd669, %rd669, 1;
	st.u64 	[%rd197], %rd669;
$L__BB0_94:
	ld.u64 	%rd388, [%rd148+-8];
	setp.gt.u64 	%p62, %rd388, %rd669;
	@%p62 bra 	$L__BB0_96;
	add.s64 	%rd669, %rd669, 1;
	st.u64 	[%rd197], %rd669;
$L__BB0_96:
	ld.u64 	%rd389, [%rd148+-16];
	setp.gt.u64 	%p63, %rd389, %rd669;
	@%p63 bra 	$L__BB0_98;
	add.s64 	%rd669, %rd669, 1;
	st.u64 	[%rd197], %rd669;
$L__BB0_98:
	ld.u64 	%rd390, [%rd148+-24];
	setp.gt.u64 	%p64, %rd390, %rd669;
	@%p64 bra 	$L__BB0_100;
	add.s64 	%rd669, %rd669, 1;
	st.u64 	[%rd197], %rd669;
$L__BB0_100:
	ld.u64 	%rd391, [%rd148+-32];
	setp.gt.u64 	%p65, %rd391, %rd669;
	@%p65 bra 	$L__BB0_102;
	add.s64 	%rd669, %rd669, 1;
	st.u64 	[%rd197], %rd669;
$L__BB0_102:
	ld.u64 	%rd392, [%rd148+-40];
	setp.gt.u64 	%p66, %rd392, %rd669;
	@%p66 bra 	$L__BB0_104;
	add.s64 	%rd669, %rd669, 1;
	st.u64 	[%rd197], %rd669;
$L__BB0_104:
	ld.u64 	%rd393, [%rd148+-48];
	setp.gt.u64 	%p67, %rd393, %rd669;
	@%p67 bra 	$L__BB0_106;
	add.s64 	%rd669, %rd669, 1;
	st.u64 	[%rd197], %rd669;
$L__BB0_106:
	ld.u64 	%rd394, [%rd148+-56];
	setp.gt.u64 	%p68, %rd394, %rd669;
	@%p68 bra 	$L__BB0_108;
	add.s64 	%rd669, %rd669, 1;
	st.u64 	[%rd197], %rd669;
$L__BB0_108:
	add.s64 	%rd668, %rd668, -8;
$L__BB0_109:
	and.b64  	%rd395, %rd195, 7;
	setp.eq.s64 	%p69, %rd395, 0;
	@%p69 bra 	$L__BB0_129;
	not.b16 	%rs11, %rs13;
	add.s16 	%rs12, %rs11, %rs1;
	cvt.u64.u16 	%rd396, %rs12;
	and.b64  	%rd397, %rd396, 7;
	and.b64  	%rd168, %rd396, 3;
	add.s64 	%rd398, %rd397, -1;
	setp.lt.u64 	%p70, %rd398, 3;
	@%p70 bra 	$L__BB0_120;
	shl.b64 	%rd399, %rd668, 3;
	add.s64 	%rd169, %rd281, %rd399;
	ld.u64 	%rd400, [%rd169];
	setp.gt.u64 	%p71, %rd400, %rd669;
	@%p71 bra 	$L__BB0_113;
	add.s64 	%rd669, %rd669, 1;
	st.u64 	[%rd197], %rd669;
$L__BB0_113:
	ld.u64 	%rd401, [%rd169+-8];
	setp.gt.u64 	%p72, %rd401, %rd669;
	@%p72 bra 	$L__BB0_115;
	add.s64 	%rd669, %rd669, 1;
	st.u64 	[%rd197], %rd669;
$L__BB0_115:
	ld.u64 	%rd402, [%rd169+-16];
	setp.gt.u64 	%p73, %rd402, %rd669;
	@%p73 bra 	$L__BB0_117;
	add.s64 	%rd669, %rd669, 1;
	st.u64 	[%rd197], %rd669;
$L__BB0_117:
	ld.u64 	%rd403, [%rd169+-24];
	setp.gt.u64 	%p74, %rd403, %rd669;
	@%p74 bra 	$L__BB0_119;
	add.s64 	%rd669, %rd669, 1;
	st.u64 	[%rd197], %rd669;
$L__BB0_119:
	add.s64 	%rd668, %rd668, -4;
$L__BB0_120:
	setp.eq.s64 	%p75, %rd168, 0;
	@%p75 bra 	$L__BB0_129;
	shl.b64 	%rd404, %rd668, 3;
	add.s64 	%rd181, %rd281, %rd404;
	ld.u64 	%rd405, [%rd181];
	setp.gt.u64 	%p76, %rd405, %rd669;
	@%p76 bra 	$L__BB0_123;
	add.s64 	%rd669, %rd669, 1;
	st.u64 	[%rd197], %rd669;
$L__BB0_123:
	setp.eq.s64 	%p77, %rd168, 1;
	@%p77 bra 	$L__BB0_129;
	ld.u64 	%rd406, [%rd181+-8];
	setp.gt.u64 	%p78, %rd406, %rd669;
	@%p78 bra 	$L__BB0_126;
	add.s64 	%rd669, %rd669, 1;
	st.u64 	[%rd197], %rd669;
$L__BB0_126:
	setp.eq.s64 	%p79, %rd168, 2;
	@%p79 bra 	$L__BB0_129;
	ld.u64 	%rd407, [%rd181+-16];
	setp.gt.u64 	%p80, %rd407, %rd669;
	@%p80 bra 	$L__BB0_129;
	add.s64 	%rd408, %rd669, 1;
	st.u64 	[%rd197], %rd408;
$L__BB0_129:
	add.s64 	%rd663, %rd664, -1;
	setp.gt.s64 	%p81, %rd664, 1;
	add.s64 	%rd662, %rd662, 1;
	add.s16 	%rs14, %rs14, 1;
	add.s16 	%rs13, %rs13, 1;
	@%p81 bra 	$L__BB0_55;
$L__BB0_130:
	setp.lt.u64 	%p82, %rd273, 2;
	mov.f64 	%fd55, 0d0000000000000000;
	@%p82 bra 	$L__BB0_142;
	add.s64 	%rd410, %rd273, -2;
	and.b64  	%rd188, %rd75, 7;
	setp.lt.u64 	%p83, %rd410, 7;
	mov.f64 	%fd55, 0d0000000000000000;
	mov.b64 	%rd688, 1;
	@%p83 bra 	$L__BB0_134;
	ld.u64 	%rd686, [%rd281];
	and.b64  	%rd412, %rd75, -8;
	neg.s64 	%rd190, %rd412;
	add.s64 	%rd685, %rd281, 32;
	mov.f64 	%fd55, 0d0000000000000000;
	mov.b64 	%rd688, 1;
$L__BB0_133:
	.pragma "nounroll";
	ld.u64 	%rd413, [%rd685+-24];
	mad.lo.s64 	%rd414, %rd686, %rd273, %rd413;
	shl.b64 	%rd415, %rd414, 3;
	add.s64 	%rd416, %rd5, %rd415;
	ld.global.f64 	%fd18, [%rd416];
	add.f64 	%fd19, %fd55, %fd18;
	ld.u64 	%rd417, [%rd685+-16];
	mad.lo.s64 	%rd418, %rd413, %rd273, %rd417;
	shl.b64 	%rd419, %rd418, 3;
	add.s64 	%rd420, %rd5, %rd419;
	ld.global.f64 	%fd20, [%rd420];
	add.f64 	%fd21, %fd19, %fd20;
	ld.u64 	%rd421, [%rd685+-8];
	mad.lo.s64 	%rd422, %rd417, %rd273, %rd421;
	shl.b64 	%rd423, %rd422, 3;
	add.s64 	%rd424, %rd5, %rd423;
	ld.global.f64 	%fd22, [%rd424];
	add.f64 	%fd23, %fd21, %fd22;
	ld.u64 	%rd425, [%rd685];
	mad.lo.s64 	%rd426, %rd421, %rd273, %rd425;
	shl.b64 	%rd427, %rd426, 3;
	add.s64 	%rd428, %rd5, %rd427;
	ld.global.f64 	%fd24, [%rd428];
	add.f64 	%fd25, %fd23, %fd24;
	ld.u64 	%rd429, [%rd685+8];
	mad.lo.s64 	%rd430, %rd425, %rd273, %rd429;
	shl.b64 	%rd431, %rd430, 3;
	add.s64 	%rd432, %rd5, %rd431;
	ld.global.f64 	%fd26, [%rd432];
	add.f64 	%fd27, %fd25, %fd26;
	ld.u64 	%rd433, [%rd685+16];
	mad.lo.s64 	%rd434, %rd429, %rd273, %rd433;
	shl.b64 	%rd435, %rd434, 3;
	add.s64 	%rd436, %rd5, %rd435;
	ld.global.f64 	%fd28, [%rd436];
	add.f64 	%fd29, %fd27, %fd28;
	ld.u64 	%rd437, [%rd685+24];
	mad.lo.s64 	%rd438, %rd433, %rd273, %rd437;
	shl.b64 	%rd439, %rd438, 3;
	add.s64 	%rd440, %rd5, %rd439;
	ld.global.f64 	%fd30, [%rd440];
	add.f64 	%fd31, %fd29, %fd30;
	ld.u64 	%rd686, [%rd685+32];
	mad.lo.s64 	%rd441, %rd437, %rd273, %rd686;
	shl.b64 	%rd442, %rd441, 3;
	add.s64 	%rd443, %rd5, %rd442;
	ld.global.f64 	%fd32, [%rd443];
	add.f64 	%fd55, %fd31, %fd32;
	add.s64 	%rd688, %rd688, 8;
	add.s64 	%rd444, %rd190, %rd688;
	add.s64 	%rd685, %rd685, 64;
	setp.ne.s64 	%p84, %rd444, 1;
	@%p84 bra 	$L__BB0_133;
$L__BB0_134:
	setp.eq.s64 	%p85, %rd188, 0;
	@%p85 bra 	$L__BB0_142;
	and.b64  	%rd247, %rd75, 3;
	setp.lt.u64 	%p86, %rd188, 4;
	@%p86 bra 	$L__BB0_137;
	shl.b64 	%rd445, %rd688, 3;
	add.s64 	%rd446, %rd281, %rd445;
	ld.u64 	%rd447, [%rd446+-8];
	ld.u64 	%rd448, [%rd446];
	mad.lo.s64 	%rd449, %rd447, %rd273, %rd448;
	shl.b64 	%rd450, %rd449, 3;
	add.s64 	%rd451, %rd5, %rd450;
	ld.global.f64 	%fd34, [%rd451];
	add.f64 	%fd35, %fd55, %fd34;
	ld.u64 	%rd452, [%rd446+8];
	mad.lo.s64 	%rd453, %rd448, %rd273, %rd452;
	shl.b64 	%rd454, %rd453, 3;
	add.s64 	%rd455, %rd5, %rd454;
	ld.global.f64 	%fd36, [%rd455];
	add.f64 	%fd37, %fd35, %fd36;
	ld.u64 	%rd456, [%rd446+16];
	mad.lo.s64 	%rd457, %rd452, %rd273, %rd456;
	shl.b64 	%rd458, %rd457, 3;
	add.s64 	%rd459, %rd5, %rd458;
	ld.global.f64 	%fd38, [%rd459];
	add.f64 	%fd39, %fd37, %fd38;
	ld.u64 	%rd460, [%rd446+24];
	mad.lo.s64 	%rd461, %rd456, %rd273, %rd460;
	shl.b64 	%rd462, %rd461, 3;
	add.s64 	%rd463, %rd5, %rd462;
	ld.global.f64 	%fd40, [%rd463];
	add.f64 	%fd55, %fd39, %fd40;
	add.s64 	%rd688, %rd688, 4;
$L__BB0_137:
	setp.eq.s64 	%p87, %rd247, 0;
	@%p87 bra 	$L__BB0_142;
	setp.eq.s64 	%p88, %rd247, 1;
	@%p88 bra 	$L__BB0_140;
	shl.b64 	%rd464, %rd688, 3;
	add.s64 	%rd465, %rd281, %rd464;
	ld.u64 	%rd466, [%rd465+-8];
	ld.u64 	%rd467, [%rd465];
	mad.lo.s64 	%rd468, %rd466, %rd273, %rd467;
	shl.b64 	%rd469, %rd468, 3;
	add.s64 	%rd470, %rd5, %rd469;
	ld.global.f64 	%fd42, [%rd470];
	add.f64 	%fd43, %fd55, %fd42;
	ld.u64 	%rd471, [%rd465+8];
	mad.lo.s64 	%rd472, %rd467, %rd273, %rd471;
	shl.b64 	%rd473, %rd472, 3;
	add.s64 	%rd474, %rd5, %rd473;
	ld.global.f64 	%fd44, [%rd474];
	add.f64 	%fd55, %fd43, %fd44;
	add.s64 	%rd688, %rd688, 2;
$L__BB0_140:
	and.b64  	%rd475, %rd75, 1;
	setp.eq.b64 	%p89, %rd475, 1;
	not.pred 	%p90, %p89;
	@%p90 bra 	$L__BB0_142;
	shl.b64 	%rd476, %rd688, 3;
	add.s64 	%rd477, %rd281, %rd476;
	ld.u64 	%rd478, [%rd477+-8];
	ld.u64 	%rd479, [%rd477];
	mad.lo.s64 	%rd480, %rd478, %rd273, %rd479;
	shl.b64 	%rd481, %rd480, 3;
	add.s64 	%rd482, %rd5, %rd481;
	ld.global.f64 	%fd45, [%rd482];
	add.f64 	%fd55, %fd55, %fd45;
$L__BB0_142:
	ld.u64 	%rd483, [%rd281];
	shl.b64 	%rd484, %rd273, 3;
	add.s64 	%rd485, %rd281, %rd484;
	ld.u64 	%rd486, [%rd485+-8];
	mad.lo.s64 	%rd487, %rd486, %rd273, %rd483;
	shl.b64 	%rd488, %rd487, 3;
	add.s64 	%rd489, %rd5, %rd488;
	ld.global.f64 	%fd46, [%rd489];
	add.f64 	%fd13, %fd55, %fd46;
$L__BB0_143:
	atom.relaxed.global.cas.b32 	%r92, [%rd3], 0, 1;
	setp.ne.s32 	%p91, %r92, 0;
	@%p91 bra 	$L__BB0_143;
	atom.global.exch.b32 	%r93, [%rd3], 0;
	ld.global.f64 	%fd47, [%rd4];
	setp.geu.f64 	%p92, %fd13, %fd47;
	@%p92 bra 	$L__BB0_157;
	setp.eq.s64 	%p93, %rd273, 0;
	st.global.f64 	[%rd4], %fd13;
	@%p93 bra 	$L__BB0_157;
	and.b64  	%rd252, %rd273, 15;
	setp.lt.u64 	%p94, %rd75, 15;
	mov.b64 	%rd695, 0;
	@%p94 bra 	$L__BB0_149;
	and.b64  	%rd695, %rd273, -16;
	add.s64 	%rd692, %rd2, 32;
	add.s64 	%rd691, %rd281, 64;
	mov.u64 	%rd693, %rd695;
$L__BB0_148:
	.pragma "nounroll";
	ld.u64 	%rd491, [%rd691+-64];
	st.global.u32 	[%rd692+-32], %rd491;
	ld.u64 	%rd492, [%rd691+-56];
	st.global.u32 	[%rd692+-28], %rd492;
	ld.u64 	%rd493, [%rd691+-48];
	st.global.u32 	[%rd692+-24], %rd493;
	ld.u64 	%rd494, [%rd691+-40];
	st.global.u32 	[%rd692+-20], %rd494;
	ld.u64 	%rd495, [%rd691+-32];
	st.global.u32 	[%rd692+-16], %rd495;
	ld.u64 	%rd496, [%rd691+-24];
	st.global.u32 	[%rd692+-12], %rd496;
	ld.u64 	%rd497, [%rd691+-16];
	st.global.u32 	[%rd692+-8], %rd497;
	ld.u64 	%rd498, [%rd691+-8];
	st.global.u32 	[%rd692+-4], %rd498;
	ld.u64 	%rd499, [%rd691];
	st.global.u32 	[%rd692], %rd499;
	ld.u64 	%rd500, [%rd691+8];
	st.global.u32 	[%rd692+4], %rd500;
	ld.u64 	%rd501, [%rd691+16];
	st.global.u32 	[%rd692+8], %rd501;
	ld.u64 	%rd502, [%rd691+24];
	st.global.u32 	[%rd692+12], %rd502;
	ld.u64 	%rd503, [%rd691+32];
	st.global.u32 	[%rd692+16], %rd503;
	ld.u64 	%rd504, [%rd691+40];
	st.global.u32 	[%rd692+20], %rd504;
	ld.u64 	%rd505, [%rd691+48];
	st.global.u32 	[%rd692+24], %rd505;
	ld.u64 	%rd506, [%rd691+56];
	st.global.u32 	[%rd692+28], %rd506;
	add.s64 	%rd693, %rd693, -16;
	add.s64 	%rd692, %rd692, 64;
	add.s64 	%rd691, %rd691, 128;
	setp.ne.s64 	%p95, %rd693, 0;
	@%p95 bra 	$L__BB0_148;
$L__BB0_149:
	setp.eq.s64 	%p96, %rd252, 0;
	@%p96 bra 	$L__BB0_157;
	and.b64  	%rd263, %rd273, 7;
	setp.lt.u64 	%p97, %rd252, 8;
	@%p97 bra 	$L__BB0_152;
	shl.b64 	%rd507, %rd695, 3;
	add.s64 	%rd508, %rd281, %rd507;
	ld.u64 	%rd509, [%rd508];
	shl.b64 	%rd510, %rd695, 2;
	add.s64 	%rd511, %rd2, %rd510;
	st.global.u32 	[%rd511], %rd509;
	add.s64 	%rd512, %rd695, 1;
	shl.b64 	%rd513, %rd512, 3;
	and.b64  	%rd514, %rd513, 34359738360;
	add.s64 	%rd515, %rd281, %rd514;
	ld.u64 	%rd516, [%rd515];
	shl.b64 	%rd517, %rd512, 2;
	and.b64  	%rd518, %rd517, 17179869180;
	add.s64 	%rd519, %rd2, %rd518;
	st.global.u32 	[%rd519], %rd516;
	add.s64 	%rd520, %rd695, 2;
	shl.b64 	%rd521, %rd520, 3;
	and.b64  	%rd522, %rd521, 34359738360;
	add.s64 	%rd523, %rd281, %rd522;
	ld.u64 	%rd524, [%rd523];
	shl.b64 	%rd525, %rd520, 2;
	and.b64  	%rd526, %rd525, 17179869180;
	add.s64 	%rd527, %rd2, %rd526;
	st.global.u32 	[%rd527], %rd524;
	add.s64 	%rd528, %rd695, 3;
	shl.b64 	%rd529, %rd528, 3;
	and.b64  	%rd530, %rd529, 34359738360;
	add.s64 	%rd531, %rd281, %rd530;
	ld.u64 	%rd532, [%rd531];
	shl.b64 	%rd533, %rd528, 2;
	and.b64  	%rd534, %rd533, 17179869180;
	add.s64 	%rd535, %rd2, %rd534;
	st.global.u32 	[%rd535], %rd532;
	add.s64 	%rd536, %rd695, 4;
	shl.b64 	%rd537, %rd536, 3;
	and.b64  	%rd538, %rd537, 34359738360;
	add.s64 	%rd539, %rd281, %rd538;
	ld.u64 	%rd540, [%rd539];
	shl.b64 	%rd541, %rd536, 2;
	and.b64  	%rd542, %rd541, 17179869180;
	add.s64 	%rd543, %rd2, %rd542;
	st.global.u32 	[%rd543], %rd540;
	add.s64 	%rd544, %rd695, 5;
	shl.b64 	%rd545, %rd544, 3;
	and.b64  	%rd546, %rd545, 34359738360;
	add.s64 	%rd547, %rd281, %rd546;
	ld.u64 	%rd548, [%rd547];
	shl.b64 	%rd549, %rd544, 2;
	and.b64  	%rd550, %rd549, 17179869180;
	add.s64 	%rd551, %rd2, %rd550;
	st.global.u32 	[%rd551], %rd548;
	add.s64 	%rd552, %rd695, 6;
	shl.b64 	%rd553, %rd552, 3;
	and.b64  	%rd554, %rd553, 34359738360;
	add.s64 	%rd555, %rd281, %rd554;
	ld.u64 	%rd556, [%rd555];
	shl.b64 	%rd557, %rd552, 2;
	and.b64  	%rd558, %rd557, 17179869180;
	add.s64 	%rd559, %rd2, %rd558;
	st.global.u32 	[%rd559], %rd556;
	add.s64 	%rd560, %rd695, 7;
	shl.b64 	%rd561, %rd560, 3;
	and.b64  	%rd562, %rd561, 34359738360;
	add.s64 	%rd563, %rd281, %rd562;
	ld.u64 	%rd564, [%rd563];
	shl.b64 	%rd565, %rd560, 2;
	and.b64  	%rd566, %rd565, 17179869180;
	add.s64 	%rd567, %rd2, %rd566;
	st.global.u32 	[%rd567], %rd564;
	add.s64 	%rd568, %rd695, 8;
	and.b64  	%rd695, %rd568, 4294967295;
$L__BB0_152:
	setp.eq.s64 	%p98, %rd263, 0;
	@%p98 bra 	$L__BB0_157;
	and.b64  	%rd697, %rd273, 3;
	setp.lt.u64 	%p99, %rd263, 4;
	@%p99 bra 	$L__BB0_155;
	shl.b64 	%rd569, %rd695, 3;
	add.s64 	%rd570, %rd281, %rd569;
	ld.u64 	%rd571, [%rd570];
	shl.b64 	%rd572, %rd695, 2;
	add.s64 	%rd573, %rd2, %rd572;
	st.global.u32 	[%rd573], %rd571;
	add.s64 	%rd574, %rd695, 1;
	shl.b64 	%rd575, %rd574, 3;
	and.b64  	%rd576, %rd575, 34359738360;
	add.s64 	%rd577, %rd281, %rd576;
	ld.u64 	%rd578, [%rd577];
	shl.b64 	%rd579, %rd574, 2;
	and.b64  	%rd580, %rd579, 17179869180;
	add.s64 	%rd581, %rd2, %rd580;
	st.global.u32 	[%rd581], %rd578;
	add.s64 	%rd582, %rd695, 2;
	shl.b64 	%rd583, %rd582, 3;
	and.b64  	%rd584, %rd583, 34359738360;
	add.s64 	%rd585, %rd281, %rd584;
	ld.u64 	%rd586, [%rd585];
	shl.b64 	%rd587, %rd582, 2;
	and.b64  	%rd588, %rd587, 17179869180;
	add.s64 	%rd589, %rd2, %rd588;
	st.global.u32 	[%rd589], %rd586;
	add.s64 	%rd590, %rd695, 3;
	shl.b64 	%rd591, %rd590, 3;
	and.b64  	%rd592, %rd591, 34359738360;
	add.s64 	%rd593, %rd281, %rd592;
	ld.u64 	%rd594, [%rd593];
	shl.b64 	%rd595, %rd590, 2;
	and.b64  	%rd596, %rd595, 17179869180;
	add.s64 	%rd597, %rd2, %rd596;
	st.global.u32 	[%rd597], %rd594;
	add.s64 	%rd598, %rd695, 4;
	and.b64  	%rd695, %rd598, 4294967295;
$L__BB0_155:
	setp.eq.s64 	%p100, %rd697, 0;
	@%p100 bra 	$L__BB0_157;
$L__BB0_156:
	.pragma "nounroll";
	shl.b64 	%rd599, %rd695, 3;
	add.s64 	%rd600, %rd281, %rd599;
	ld.u64 	%rd601, [%rd600];
	shl.b64 	%rd602, %rd695, 2;
	add.s64 	%rd603, %rd2, %rd602;
	st.global.u32 	[%rd603], %rd601;
	add.s64 	%rd604, %rd695, 1;
	and.b64  	%rd695, %rd604, 4294967295;
	add.s64 	%rd697, %rd697, -1;
	setp.ne.s64 	%p101, %rd697, 0;
	@%p101 bra 	$L__BB0_156;
$L__BB0_157:
	atom.global.exch.b32 	%r94, [%rd3], 0;
	{ // callseq 1, 0
	.param .b64 param0;
	st.param.b64 	[param0], %rd281;
	call.uni 
	free, 
	(
	param0
	);
	} // callseq 1
$L__BB0_158:
	ret;
$L__BB0_159:
	div.u64 	%rd626, %rd606, %rd80;
$L__BB0_160:
	shl.b64 	%rd290, %rd624, 3;
	add.s64 	%rd84, %rd281, %rd290;
	st.u64 	[%rd84], %rd626;
	ld.global.u64 	%rd85, [%rd79];
	or.b64  	%rd291, %rd606, %rd85;
	and.b64  	%rd292, %rd291, -4294967296;
	setp.ne.s64 	%p5, %rd292, 0;
	@%p5 bra 	$L__BB0_162;
	cvt.u32.u64 	%r8, %rd85;
	cvt.u32.u64 	%r9, %rd606;
	rem.u32 	%r10, %r9, %r8;
	cvt.u64.u32 	%rd627, %r10;
	bra.uni 	$L__BB0_163;
$L__BB0_162:
	rem.u64 	%rd627, %rd606, %rd85;
$L__BB0_163:
	ld.global.u64 	%rd89, [%rd79+-8];
	or.b64  	%rd293, %rd627, %rd89;
	and.b64  	%rd294, %rd293, -4294967296;
	setp.ne.s64 	%p6, %rd294, 0;
	@%p6 bra 	$L__BB0_165;
	cvt.u32.u64 	%r11, %rd89;
	cvt.u32.u64 	%r12, %rd627;
	div.u32 	%r13, %r12, %r11;
	cvt.u64.u32 	%rd628, %r13;
	bra.uni 	$L__BB0_166;
$L__BB0_165:
	div.u64 	%rd628, %rd627, %rd89;
$L__BB0_166:
	st.u64 	[%rd84+8], %rd628;
	ld.global.u64 	%rd93, [%rd79+-8];
	or.b64  	%rd295, %rd627, %rd93;
	and.b64  	%rd296, %rd295, -4294967296;
	setp.ne.s64 	%p7, %rd296, 0;
	@%p7 bra 	$L__BB0_168;
	cvt.u32.u64 	%r14, %rd93;
	cvt.u32.u64 	%r15, %rd627;
	rem.u32 	%r16, %r15, %r14;
	cvt.u64.u32 	%rd629, %r16;
	bra.uni 	$L__BB0_169;
$L__BB0_168:
	rem.u64 	%rd629, %rd627, %rd93;
$L__BB0_169:
	ld.global.u64 	%rd97, [%rd79+-16];
	or.b64  	%rd297, %rd629, %rd97;
	and.b64  	%rd298, %rd297, -4294967296;
	setp.ne.s64 	%p8, %rd298, 0;
	@%p8 bra 	$L__BB0_171;
	cvt.u32.u64 	%r17, %rd97;
	cvt.u32.u64 	%r18, %rd629;
	div.u32 	%r19, %r18, %r17;
	cvt.u64.u32 	%rd630, %r19;
	bra.uni 	$L__BB0_172;
$L__BB0_171:
	div.u64 	%rd630, %rd629, %rd97;
$L__BB0_172:
	st.u64 	[%rd84+16], %rd630;
	ld.global.u64 	%rd101, [%rd79+-16];
	or.b64  	%rd299, %rd629, %rd101;
	and.b64  	%rd300, %rd299, -4294967296;
	setp.ne.s64 	%p9, %rd300, 0;
	@%p9 bra 	$L__BB0_174;
	cvt.u32.u64 	%r20, %rd101;
	cvt.u32.u64 	%r21, %rd629;
	rem.u32 	%r22, %r21, %r20;
	cvt.u64.u32 	%rd631, %r22;
	bra.uni 	$L__BB0_175;
$L__BB0_174:
	rem.u64 	%rd631, %rd629, %rd101;
$L__BB0_175:
	ld.global.u64 	%rd105, [%rd79+-24];
	or.b64  	%rd301, %rd631, %rd105;
	and.b64  	%rd302, %rd301, -4294967296;
	setp.ne.s64 	%p10, %rd302, 0;
	@%p10 bra 	$L__BB0_177;
	cvt.u32.u64 	%r23, %rd105;
	cvt.u32.u64 	%r24, %rd631;
	div.u32 	%r25, %r24, %r23;
	cvt.u64.u32 	%rd632, %r25;
	bra.uni 	$L__BB0_178;
$L__BB0_177:
	div.u64 	%rd632, %rd631, %rd105;
$L__BB0_178:
	st.u64 	[%rd84+24], %rd632;
	ld.global.u64 	%rd109, [%rd79+-24];
	or.b64  	%rd303, %rd631, %rd109;
	and.b64  	%rd304, %rd303, -4294967296;
	setp.ne.s64 	%p11, %rd304, 0;
	@%p11 bra 	$L__BB0_180;
	cvt.u32.u64 	%r26, %rd109;
	cvt.u32.u64 	%r27, %rd631;
	rem.u32 	%r28, %r27, %r26;
	cvt.u64.u32 	%rd633, %r28;
	bra.uni 	$L__BB0_181;
$L__BB0_180:
	rem.u64 	%rd633, %rd631, %rd109;
$L__BB0_181:
	ld.global.u64 	%rd113, [%rd79+-32];
	or.b64  	%rd305, %rd633, %rd113;
	and.b64  	%rd306, %rd305, -4294967296;
	setp.ne.s64 	%p12, %rd306, 0;
	@%p12 bra 	$L__BB0_183;
	cvt.u32.u64 	%r29, %rd113;
	cvt.u32.u64 	%r30, %rd633;
	div.u32 	%r31, %r30, %r29;
	cvt.u64.u32 	%rd634, %r31;
	bra.uni 	$L__BB0_184;
$L__BB0_183:
	div.u64 	%rd634, %rd633, %rd113;
$L__BB0_184:
	st.u64 	[%rd84+32], %rd634;
	ld.global.u64 	%rd117, [%rd79+-32];
	or.b64  	%rd307, %rd633, %rd117;
	and.b64  	%rd308, %rd307, -4294967296;
	setp.ne.s64 	%p13, %rd308, 0;
	@%p13 bra 	$L__BB0_186;
	cvt.u32.u64 	%r32, %rd117;
	cvt.u32.u64 	%r33, %rd633;
	rem.u32 	%r34, %r33, %r32;
	cvt.u64.u32 	%rd635, %r34;
	bra.uni 	$L__BB0_187;
$L__BB0_186:
	rem.u64 	%rd635, %rd633, %rd117;
$L__BB0_187:
	ld.global.u64 	%rd121, [%rd79+-40];
	or.b64  	%rd309, %rd635, %rd121;
	and.b64  	%rd310, %rd309, -4294967296;
	setp.ne.s64 	%p14, %rd310, 0;
	@%p14 bra 	$L__BB0_189;
	cvt.u32.u64 	%r35, %rd121;
	cvt.u32.u64 	%r36, %rd635;
	div.u32 	%r37, %r36, %r35;
	cvt.u64.u32 	%rd636, %r37;
	bra.uni 	$L__BB0_190;
$L__BB0_189:
	div.u64 	%rd636, %rd635, %rd121;
$L__BB0_190:
	st.u64 	[%rd84+40], %rd636;
	ld.global.u64 	%rd125, [%rd79+-40];
	or.b64  	%rd311, %rd635, %rd125;
	and.b64  	%rd312, %rd311, -4294967296;
	setp.ne.s64 	%p15, %rd312, 0;
	@%p15 bra 	$L__BB0_192;
	cvt.u32.u64 	%r38, %rd125;
	cvt.u32.u64 	%r39, %rd635;
	rem.u32 	%r40, %r39, %r38;
	cvt.u64.u32 	%rd637, %r40;
	bra.uni 	$L__BB0_193;
$L__BB0_192:
	rem.u64 	%rd637, %rd635, %rd125;
$L__BB0_193:
	ld.global.u64 	%rd129, [%rd79+-48];
	or.b64  	%rd313, %rd637, %rd129;
	and.b64  	%rd314, %rd313, -4294967296;
	setp.ne.s64 	%p16, %rd314, 0;
	@%p16 bra 	$L__BB0_195;
	cvt.u32.u64 	%r41, %rd129;
	cvt.u32.u64 	%r42, %rd637;
	div.u32 	%r43, %r42, %r41;
	cvt.u64.u32 	%rd638, %r43;
	bra.uni 	$L__BB0_196;
$L__BB0_195:
	div.u64 	%rd638, %rd637, %rd129;
$L__BB0_196:
	st.u64 	[%rd84+48], %rd638;
	ld.global.u64 	%rd133, [%rd79+-48];
	or.b64  	%rd315, %rd637, %rd133;
	and.b64  	%rd316, %rd315, -4294967296;
	setp.ne.s64 	%p17, %rd316, 0;
	@%p17 bra 	$L__BB0_198;
	cvt.u32.u64 	%r44, %rd133;
	cvt.u32.u64 	%r45, %rd637;
	rem.u32 	%r46, %r45, %r44;
	cvt.u64.u32 	%rd639, %r46;
	bra.uni 	$L__BB0_199;
$L__BB0_198:
	rem.u64 	%rd639, %rd637, %rd133;
$L__BB0_199:
	ld.global.u64 	%rd137, [%rd79+-56];
	or.b64  	%rd317, %rd639, %rd137;
	and.b64  	%rd318, %rd317, -4294967296;
	setp.ne.s64 	%p18, %rd318, 0;
	@%p18 bra 	$L__BB0_201;
	cvt.u32.u64 	%r47, %rd137;
	cvt.u32.u64 	%r48, %rd639;
	div.u32 	%r49, %r48, %r47;
	cvt.u64.u32 	%rd640, %r49;
	bra.uni 	$L__BB0_202;
$L__BB0_201:
	div.u64 	%rd640, %rd639, %rd137;
$L__BB0_202:
	st.u64 	[%rd84+56], %rd640;
	ld.global.u64 	%rd141, [%rd79+-56];
	or.b64  	%rd319, %rd639, %rd141;
	and.b64  	%rd320, %rd319, -4294967296;
	setp.ne.s64 	%p19, %rd320, 0;
	@%p19 bra 	$L__BB0_204;
	cvt.u32.u64 	%r50, %rd141;
	cvt.u32.u64 	%r51, %rd639;
	rem.u32 	%r52, %r51, %r50;
	cvt.u64.u32 	%rd606, %r52;
	bra.uni 	$L__BB0_205;
$L__BB0_204:
	rem.u64 	%rd606, %rd639, %rd141;
$L__BB0_205:
	add.s64 	%rd624, %rd624, 8;
	setp.eq.s64 	%p20, %rd624, %rd605;
	@%p20 bra 	$L__BB0_6;
	bra.uni 	$L__BB0_4;

}


// ===== COMPILED SASS (sm_100) =====

	.target	sm_100

	.elftype	@"ET_EXEC"


//--------------------- .note.nv.tkinfo           --------------------------
	.section	.note.nv.tkinfo,"",@"SHT_NOTE"
	.sectionflags	@"SHF_NOTE_NV_TKINFO"
	.tkinfo
        /*0018*/ 	.word	0x00000002
        /*0030*/ 	.string	""
        /*0030*/ 	.string	"ptxas"
        /*0030*/ 	.string	"Cuda compilation tools, release 13.0, V13.0.88"
        /*0030*/ 	.string	"Build cuda_13.0.r13.0/compiler.36424714_0"
        /*0030*/ 	.string	"-arch sm_100 -m 64 "



//--------------------- .note.nv.cuinfo           --------------------------
	.section	.note.nv.cuinfo,"",@"SHT_NOTE"
	.sectionflags	@"SHF_NOTE_NV_CUINFO"
        /*0018*/ 	.short	0x0002
        /*001a*/ 	.short	0x0064
        /*001c*/ 	.short	0x0082
	.zero		2


//--------------------- .nv.info                  --------------------------
	.section	.nv.info,"",@"SHT_CUDA_INFO"
	.align	4


	//----- nvinfo : EIATTR_REGCOUNT
	.align		4
        /*0000*/ 	.byte	0x04, 0x2f
        /*0002*/ 	.short	(.L_1 - .L_0)
	.align		4
.L_0:
        /*0004*/ 	.word	index@(_Z19calculatePathWeightPdPyS_PiS1_yy)
        /*0008*/ 	.word	0x00000024


	//----- nvinfo : EIATTR_FRAME_SIZE
	.align		4
.L_1:
        /*000c*/ 	.byte	0x04, 0x11
        /*000e*/ 	.short	(.L_3 - .L_2)
	.align		4
.L_2:
        /*0010*/ 	.word	index@($__internal_1_$__cuda_sm20_rem_u64)
        /*0014*/ 	.word	0x00000000


	//----- nvinfo : EIATTR_FRAME_SIZE
	.align		4
.L_3:
        /*0018*/ 	.byte	0x04, 0x11
        /*001a*/ 	.short	(.L_5 - .L_4)
	.align		4
.L_4:
        /*001c*/ 	.word	index@($__internal_0_$__cuda_sm20_div_u64)
        /*0020*/ 	.word	0x00000000


	//----- nvinfo : EIATTR_FRAME_SIZE
	.align		4
.L_5:
        /*0024*/ 	.byte	0x04, 0x11
        /*0026*/ 	.short	(.L_7 - .L_6)
	.align		4
.L_6:
        /*0028*/ 	.word	index@(_Z19calculatePathWeightPdPyS_PiS1_yy)
        /*002c*/ 	.word	0x00000000


	//----- nvinfo : EIATTR_MIN_STACK_SIZE
	.align		4
.L_7:
        /*0030*/ 	.byte	0x04, 0x12
        /*0032*/ 	.short	(.L_9 - .L_8)
	.align		4
.L_8:
        /*0034*/ 	.word	index@(_Z19calculatePathWeightPdPyS_PiS1_yy)
        /*0038*/ 	.word	0x00000000
.L_9:


//--------------------- .nv.compat                --------------------------
	.section	.nv.compat,"",@"SHT_CUDA_COMPAT_INFO"
	.align	4
        /*0000*/ 	.byte	0x02, 0x09, 0x00, 0x00, 0x02, 0x02, 0x01, 0x00, 0x02, 0x05, 0x05, 0x00, 0x03, 0x07, 0x01, 0x01
        /*0010*/ 	.byte	0x02, 0x03, 0x00, 0x00, 0x02, 0x06, 0x01, 0x00, 0x04, 0x0b, 0x08, 0x00, 0x01, 0x00, 0x00, 0x00
        /*0020*/ 	.byte	0x00, 0x00, 0x00, 0x00


//--------------------- .nv.info._Z19calculatePathWeightPdPyS_PiS1_yy --------------------------
	.section	.nv.info._Z19calculatePathWeightPdPyS_PiS1_yy,"",@"SHT_CUDA_INFO"
	.sectionflags	@""
	.align	4


	//----- nvinfo : EIATTR_CUDA_API_VERSION
	.align		4
        /*0000*/ 	.byte	0x04, 0x37
        /*0002*/ 	.short	(.L_11 - .L_10)
.L_10:
        /*0004*/ 	.word	0x00000082


	//----- nvinfo : EIATTR_KPARAM_INFO
	.align		4
.L_11:
        /*0008*/ 	.byte	0x04, 0x17
        /*000a*/ 	.short	(.L_13 - .L_12)
.L_12:
        /*000c*/ 	.word	0x00000000
        /*0010*/ 	.short	0x0006
        /*0012*/ 	.short	0x0030
        /*0014*/ 	.byte	0x00, 0xf0, 0x21, 0x00


	//----- nvinfo : EIATTR_KPARAM_INFO
	.align		4
.L_13:
        /*0018*/ 	.byte	0x04, 0x17
        /*001a*/ 	.short	(.L_15 - .L_14)
.L_14:
        /*001c*/ 	.word	0x00000000
        /*0020*/ 	.short	0x0005
        /*0022*/ 	.short	0x0028
        /*0024*/ 	.byte	0x00, 0xf0, 0x21, 0x00


	//----- nvinfo : EIATTR_KPARAM_INFO
	.align		4
.L_15:
        /*0028*/ 	.byte	0x04, 0x17
        /*002a*/ 	.short	(.L_17 - .L_16)
.L_16:
        /*002c*/ 	.word	0x00000000
        /*0030*/ 	.short	0x0004
        /*0032*/ 	.short	0x0020
        /*0034*/ 	.byte	0x00, 0xf5, 0x21, 0x00


	//----- nvinfo : EIATTR_KPARAM_INFO
	.align		4
.L_17:
        /*0038*/ 	.byte	0x04, 0x17
        /*003a*/ 	.short	(.L_19 - .L_18)
.L_18:
        /*003c*/ 	.word	0x00000000
        /*0040*/ 	.short	0x0003
        /*0042*/ 	.short	0x0018
        /*0044*/ 	.byte	0x00, 0xf5, 0x21, 0x00


	//----- nvinfo : EIATTR_KPARAM_INFO
	.align		4
.L_19:
        /*0048*/ 	.byte	0x04, 0x17
        /*004a*/ 	.short	(.L_21 - .L_20)
.L_20:
        /*004c*/ 	.word	0x00000000
        /*0050*/ 	.short	0x0002
        /*0052*/ 	.short	0x0010
        /*0054*/ 	.byte	0x00, 0xf5, 0x21, 0x00


	//----- nvinfo : EIATTR_KPARAM_INFO
	.align		4
.L_21:
        /*0058*/ 	.byte	0x04, 0x17
        /*005a*/ 	.short	(.L_23 - .L_22)
.L_22:
        /*005c*/ 	.word	0x00000000
        /*0060*/ 	.short	0x0001
        /*0062*/ 	.short	0x0008
        /*0064*/ 	.byte	0x00, 0xf5, 0x21, 0x00


	//----- nvinfo : EIATTR_KPARAM_INFO
	.align		4
.L_23:
        /*0068*/ 	.byte	0x04, 0x17
        /*006a*/ 	.short	(.L_25 - .L_24)
.L_24:
        /*006c*/ 	.word	0x00000000
        /*0070*/ 	.short	0x0000
        /*0072*/ 	.short	0x0000
        /*0074*/ 	.byte	0x00, 0xf5, 0x21, 0x00


	//----- nvinfo : EIATTR_SPARSE_MMA_MASK
	.align		4
.L_25:
        /*0078*/ 	.byte	0x03, 0x50
        /*007a*/ 	.short	0x0000


	//----- nvinfo : EIATTR_MAXREG_COUNT
	.align		4
        /*007c*/ 	.byte	0x03, 0x1b
        /*007e*/ 	.short	0x00ff


	//----- nvinfo : EIATTR_EXTERNS
	.align		4
        /*0080*/ 	.byte	0x04, 0x0f
        /*0082*/ 	.short	(.L_27 - .L_26)


	//   ....[0]....
	.align		4
.L_26:
        /*0084*/ 	.word	index@(malloc)


	//   ....[1]....
	.align		4
        /*0088*/ 	.word	index@(free)


	//----- nvinfo : EIATTR_MERCURY_ISA_VERSION
	.align		4
.L_27:
        /*008c*/ 	.byte	0x03, 0x5f
        /*008e*/ 	.short	0x0101


	//----- nvinfo : EIATTR_VRC_CTA_INIT_COUNT
	.align		4
        /*0090*/ 	.byte	0x02, 0x4a
	.zero		1
	.zero		1


	//----- nvinfo : EIATTR_SYSCALL_OFFSETS
	.align		4
        /*0094*/ 	.byte	0x04, 0x46
        /*0096*/ 	.short	(.L_29 - .L_28)


	//   ....[0]....
.L_28:
        /*0098*/ 	.word	0x00000140


	//   ....[1]....
        /*009c*/ 	.word	0x000083d0


	//----- nvinfo : EIATTR_EXIT_INSTR_OFFSETS
	.align		4
.L_29:
        /*00a0*/ 	.byte	0x04, 0x1c
        /*00a2*/ 	.short	(.L_31 - .L_30)


	//   ....[0]....
.L_30:
        /*00a4*/ 	.word	0x00000080


	//   ....[1]....
        /*00a8*/ 	.word	0x000083e0


	//----- nvinfo : EIATTR_CRS_STACK_SIZE
	.align		4
.L_31:
        /*00ac*/ 	.byte	0x04, 0x1e
        /*00ae*/ 	.short	(.L_33 - .L_32)
.L_32:
        /*00b0*/ 	.word	0x00000000


	//----- nvinfo : EIATTR_CBANK_PARAM_SIZE
	.align		4
.L_33:
        /*00b4*/ 	.byte	0x03, 0x19
        /*00b6*/ 	.short	0x0038


	//----- nvinfo : EIATTR_PARAM_CBANK
	.align		4
        /*00b8*/ 	.byte	0x04, 0x0a
        /*00ba*/ 	.short	(.L_35 - .L_34)
	.align		4
.L_34:
        /*00bc*/ 	.word	index@(.nv.constant0._Z19calculatePathWeightPdPyS_PiS1_yy)
        /*00c0*/ 	.short	0x0380
        /*00c2*/ 	.short	0x0038


	//----- nvinfo : EIATTR_SW_WAR
	.align		4
.L_35:
        /*00c4*/ 	.byte	0x04, 0x36
        /*00c6*/ 	.short	(.L_37 - .L_36)
.L_36:
        /*00c8*/ 	.word	0x00000008
.L_37:


//--------------------- .nv.callgraph             --------------------------
	.section	.nv.callgraph,"",@"SHT_CUDA_CALLGRAPH"
	.align	4
	.sectionentsize	8
	.align		4
        /*0000*/ 	.word	0x00000000
	.align		4
        /*0004*/ 	.word	0xffffffff
	.align		4
        /*0008*/ 	.word	index@(_Z19calculatePathWeightPdPyS_PiS1_yy)
	.align		4
        /*000c*/ 	.word	index@(free)
	.align		4
        /*0010*/ 	.word	index@(_Z19calculatePathWeightPdPyS_PiS1_yy)
	.align		4
        /*0014*/ 	.word	index@(malloc)
	.align		4
        /*0018*/ 	.word	0x00000000
	.align		4
        /*001c*/ 	.word	0xfffffffe
	.align		4
        /*0020*/ 	.word	0x00000000
	.align		4
        /*0024*/ 	.word	0xfffffffd
	.align		4
        /*0028*/ 	.word	0x00000000
	.align		4
        /*002c*/ 	.word	0xfffffffc


//--------------------- .nv.constant4             --------------------------
	.section	.nv.constant4,"a",@progbits
	.align	8
	.align		8
.nv.constant4:
        /*0000*/ 	.dword	malloc
	.align		8
        /*0008*/ 	.dword	free


//--------------------- .text._Z19calculatePathWeightPdPyS_PiS1_yy --------------------------
	.section	.text._Z19calculatePathWeightPdPyS_PiS1_yy,"ax",@progbits
	.align	128
        .global         _Z19calculatePathWeightPdPyS_PiS1_yy
        .type           _Z19calculatePathWeightPdPyS_PiS1_yy,@function
        .size           _Z19calculatePathWeightPdPyS_PiS1_yy,(.L_x_121 - _Z19calculatePathWeightPdPyS_PiS1_yy)
        .other          _Z19calculatePathWeightPdPyS_PiS1_yy,@"STO_CUDA_ENTRY STV_DEFAULT"
_Z19calculatePathWeightPdPyS_PiS1_yy:
.text._Z19calculatePathWeightPdPyS_PiS1_yy:
[----:B------:R-:W0:Y:S01]  /*0000*/  LDC R1, c[0x0][0x37c] ;  /* 0x0000df00ff017b82 */ /* 0x000e220000000800 */
[----:B------:R-:W1:Y:S07]  /*0010*/  S2R R0, SR_TID.X ;  /* 0x0000000000007919 */ /* 0x000e6e0000002100 */
[----:B------:R-:W1:Y:S01]  /*0020*/  S2UR UR4, SR_CTAID.X ;  /* 0x00000000000479c3 */ /* 0x000e620000002500 */
[----:B------:R-:W2:Y:S07]  /*0030*/  LDCU.64 UR6, c[0x0][0x3a8] ;  /* 0x00007500ff0677ac */ /* 0x000eae0008000a00 */
[----:B------:R-:W1:Y:S02]  /*0040*/  LDC R17, c[0x0][0x360] ;  /* 0x0000d800ff117b82 */ /* 0x000e640000000800 */
[----:B-1----:R-:W-:-:S05]  /*0050*/  IMAD R17, R17, UR4, R0 ;  /* 0x0000000411117c24 */ /* 0x002fca000f8e0200 */
[----:B--2---:R-:W-:-:S04]  /*0060*/  ISETP.GE.U32.AND P0, PT, R17, UR6, PT ;  /* 0x0000000611007c0c */ /* 0x004fc8000bf06070 */
[----:B------:R-:W-:-:S13]  /*0070*/  ISETP.GE.U32.AND.EX P0, PT, RZ, UR7, PT, P0 ;  /* 0x00000007ff007c0c */ /* 0x000fda000bf06100 */
[----:B0-----:R-:W-:Y:S05]  /*0080*/  @P0 EXIT ;  /* 0x000000000000094d */ /* 0x001fea0003800000 */
[----:B------:R-:W0:Y:S01]  /*0090*/  LDCU.64 UR4, c[0x0][0x3b0] ;  /* 0x00007600ff0477ac */ /* 0x000e220008000a00 */
[----:B------:R-:W-:Y:S01]  /*00a0*/  MOV R0, 0x0 ;  /* 0x0000000000007802 */ /* 0x000fe20000000f00 */
[----:B------:R-:W-:Y:S01]  /*00b0*/  IMAD.MOV.U32 R16, RZ, RZ, RZ ;  /* 0x000000ffff107224 */ /* 0x000fe200078e00ff */
[----:B------:R-:W1:Y:S02]  /*00c0*/  LDCU.64 UR36, c[0x0][0x3b0] ;  /* 0x00007600ff2477ac */ /* 0x000e640008000a00 */
[----:B------:R2:W3:Y:S01]  /*00d0*/  LDC.64 R2, c[0x4][R0] ;  /* 0x0100000000027b82 */ /* 0x0004e20000000a00 */
[----:B------:R-:W4:Y:S01]  /*00e0*/  LDCU.64 UR38, c[0x0][0x388] ;  /* 0x00007100ff2677ac */ /* 0x000f220008000a00 */
[----:B0-----:R-:W-:Y:S02]  /*00f0*/  USHF.L.U32 UR6, UR4, 0x3, URZ ;  /* 0x0000000304067899 */ /* 0x001fe400080006ff */
[----:B------:R-:W-:-:S04]  /*0100*/  USHF.L.U64.HI UR4, UR4, 0x3, UR5 ;  /* 0x0000000304047899 */ /* 0x000fc80008010205 */
[----:B------:R-:W-:Y:S02]  /*0110*/  IMAD.U32 R4, RZ, RZ, UR6 ;  /* 0x00000006ff047e24 */ /* 0x000fe4000f8e00ff */
[----:B-12-4-:R-:W-:-:S07]  /*0120*/  IMAD.U32 R5, RZ, RZ, UR4 ;  /* 0x00000004ff057e24 */ /* 0x016fce000f8e00ff */
[----:B------:R-:W-:-:S07]  /*0130*/  LEPC R20, `(.L_x_0) ;  /* 0x000000001014794e */ /* 0x000fce0000000000 */
[----:B---3--:R-:W-:Y:S05]  /*0140*/  CALL.ABS.NOINC R2 ;  /* 0x0000000002007343 */ /* 0x008fea0003c00000 */
.L_x_0:
[----:B------:R-:W0:Y:S08]  /*0150*/  LDC.64 R6, c[0x0][0x3b0] ;  /* 0x0000ec00ff067b82 */ /* 0x000e300000000a00 */
[----:B------:R-:W1:Y:S01]  /*0160*/  LDC.64 R22, c[0x0][0x358] ;  /* 0x0000d600ff167b82 */ /* 0x000e620000000a00 */
[----:B0-----:R-:W-:-:S04]  /*0170*/  ISETP.NE.U32.AND P0, PT, R6, RZ, PT ;  /* 0x000000ff0600720c */ /* 0x001fc80003f05070 */
[----:B------:R-:W-:-:S13]  /*0180*/  ISETP.NE.AND.EX P0, PT, R7, RZ, PT, P0 ;  /* 0x000000ff0700720c */ /* 0x000fda0003f05300 */
[----:B-1----:R-:W-:Y:S05]  /*0190*/  @!P0 BRA `(.L_x_1) ;  /* 0x0000004400088947 */ /* 0x002fea0003800000 */
[----:B------:R-:W-:Y:S01]  /*01a0*/  IMAD.MOV.U32 R2, RZ, RZ, -0x1 ;  /* 0xffffffffff027424 */ /* 0x000fe200078e00ff */
[C---:B------:R-:W-:Y:S01]  /*01b0*/  LOP3.LUT R12, R6.reuse, 0x7, RZ, 0xc0, !PT ;  /* 0x00000007060c7812 */ /* 0x040fe200078ec0ff */
[----:B------:R-:W-:Y:S02]  /*01c0*/  IMAD.MOV.U32 R3, RZ, RZ, -0x1 ;  /* 0xffffffffff037424 */ /* 0x000fe400078e00ff */
[----:B------:R-:W-:Y:S02]  /*01d0*/  IMAD.MOV.U32 R13, RZ, RZ, RZ ;  /* 0x000000ffff0d7224 */ /* 0x000fe400078e00ff */
[----:B------:R-:W-:-:S04]  /*01e0*/  IMAD.WIDE.U32 R2, R6, 0x1, R2 ;  /* 0x0000000106027825 */ /* 0x000fc800078e0002 */
[----:B------:R-:W-:Y:S01]  /*01f0*/  IMAD.IADD R0, R3, 0x1, R7 ;  /* 0x0000000103007824 */ /* 0x000fe200078e0207 */
[----:B------:R-:W-:Y:S01]  /*0200*/  ISETP.GE.U32.AND P0, PT, R2, 0x7, PT ;  /* 0x000000070200780c */ /* 0x000fe20003f06070 */
[----:B------:R-:W-:-:S03]  /*0210*/  IMAD.MOV.U32 R11, RZ, RZ, RZ ;  /* 0x000000ffff0b7224 */ /* 0x000fc600078e00ff */
[----:B------:R-:W-:-:S13]  /*0220*/  ISETP.GE.U32.AND.EX P0, PT, R0, RZ, PT, P0 ;  /* 0x000000ff0000720c */ /* 0x000fda0003f06100 */
[----:B------:R-:W-:Y:S05]  /*0230*/  @!P0 BRA `(.L_x_2) ;  /* 0x0000002000f88947 */ /* 0x000fea0003800000 */
[----:B------:R-:W0:Y:S01]  /*0240*/  LDCU UR4, c[0x0][0x3b4] ;  /* 0x00007680ff0477ac */ /* 0x000e220008000800 */
[----:B------:R-:W-:Y:S01]  /*0250*/  BSSY.RECONVERGENT B0, `(.L_x_2) ;  /* 0x000023c000007945 */ /* 0x000fe20003800200 */
[----:B------:R-:W-:Y:S01]  /*0260*/  LOP3.LUT R13, R6, 0xfffffff8, RZ, 0xc0, !PT ;  /* 0xfffffff8060d7812 */ /* 0x000fe200078ec0ff */
[----:B------:R-:W-:Y:S02]  /*0270*/  IMAD.MOV.U32 R21, RZ, RZ, RZ ;  /* 0x000000ffff157224 */ /* 0x000fe400078e00ff */
[----:B------:R-:W-:Y:S02]  /*0280*/  IMAD.MOV.U32 R10, RZ, RZ, RZ ;  /* 0x000000ffff0a7224 */ /* 0x000fe400078e00ff */
[----:B0-----:R-:W-:-:S07]  /*0290*/  IMAD.U32 R11, RZ, RZ, UR4 ;  /* 0x00000004ff0b7e24 */ /* 0x001fce000f8e00ff */
.L_x_51:
[----:B------:R-:W-:Y:S02]  /*02a0*/  LOP3.LUT R0, RZ, R21, RZ, 0x33, !PT ;  /* 0x00000015ff007212 */ /* 0x000fe400078e33ff */
[----:B------:R-:W-:Y:S02]  /*02b0*/  LOP3.LUT R3, RZ, R10, RZ, 0x33, !PT ;  /* 0x0000000aff037212 */ /* 0x000fe400078e33ff */
[----:B------:R-:W-:Y:S02]  /*02c0*/  IADD3 R0, P0, PT, R0, UR36, RZ ;  /* 0x0000002400007c10 */ /* 0x000fe4000ff1e0ff */
[----:B------:R-:W-:Y:S02]  /*02d0*/  R2UR UR4, R22 ;  /* 0x00000000160472ca */ /* 0x000fe400000e0000 */
[----:B------:R-:W-:Y:S02]  /*02e0*/  R2UR UR5, R23 ;  /* 0x00000000170572ca */ /* 0x000fe400000e0000 */
[----:B------:R-:W-:-:S02]  /*02f0*/  IADD3.X R3, PT, PT, R3, UR37, RZ, P0, !PT ;  /* 0x0000002503037c10 */ /* 0x000fc400087fe4ff */
[----:B------:R-:W-:-:S04]  /*0300*/  LEA R6, P0, R0, UR38, 0x3 ;  /* 0x0000002600067c11 */ /* 0x000fc8000f8018ff */
[----:B------:R-:W-:-:S05]  /*0310*/  LEA.HI.X R7, R0, UR39, R3, 0x3, P0 ;  /* 0x0000002700077c11 */ /* 0x000fca00080f1c03 */
[----:B------:R-:W2:Y:S01]  /*0320*/  LDG.E.64 R8, desc[UR4][R6.64] ;  /* 0x0000000406087981 */ /* 0x000ea2000c1e1b00 */
[----:B------:R-:W-:Y:S01]  /*0330*/  BSSY.RECONVERGENT B1, `(.L_x_3) ;  /* 0x000001d000017945 */ /* 0x000fe20003800200 */
[----:B--2---:R-:W-:-:S04]  /*0340*/  LOP3.LUT R0, R16, R9, RZ, 0xfc, !PT ;  /* 0x0000000910007212 */ /* 0x004fc800078efcff */
[----:B------:R-:W-:-:S13]  /*0350*/  ISETP.NE.U32.AND P0, PT, R0, RZ, PT ;  /* 0x000000ff0000720c */ /* 0x000fda0003f05070 */
[----:B------:R-:W-:Y:S05]  /*0360*/  @P0 BRA `(.L_x_4) ;  /* 0x0000000000540947 */ /* 0x000fea0003800000 */
[----:B------:R-:W0:Y:S01]  /*0370*/  I2F.U32.RP R0, R8 ;  /* 0x0000000800007306 */ /* 0x000e220000209000 */
[----:B------:R-:W-:Y:S01]  /*0380*/  IMAD.MOV R9, RZ, RZ, -R8 ;  /* 0x000000ffff097224 */ /* 0x000fe200078e0a08 */
[----:B------:R-:W-:-:S06]  /*0390*/  ISETP.NE.U32.AND P2, PT, R8, RZ, PT ;  /* 0x000000ff0800720c */ /* 0x000fcc0003f45070 */
[----:B0-----:R-:W0:Y:S02]  /*03a0*/  MUFU.RCP R0, R0 ;  /* 0x0000000000007308 */ /* 0x001e240000001000 */
[----:B0-----:R-:W-:-:S06]  /*03b0*/  VIADD R2, R0, 0xffffffe ;  /* 0x0ffffffe00027836 */ /* 0x001fcc0000000000 */
[----:B------:R0:W1:Y:S02]  /*03c0*/  F2I.FTZ.U32.TRUNC.NTZ R3, R2 ;  /* 0x0000000200037305 */ /* 0x000064000021f000 */
[----:B0-----:R-:W-:Y:S02]  /*03d0*/  IMAD.MOV.U32 R2, RZ, RZ, RZ ;  /* 0x000000ffff027224 */ /* 0x001fe400078e00ff */
[----:B-1----:R-:W-:-:S04]  /*03e0*/  IMAD R9, R9, R3, RZ ;  /* 0x0000000309097224 */ /* 0x002fc800078e02ff */
[----:B------:R-:W-:-:S04]  /*03f0*/  IMAD.HI.U32 R14, R3, R9, R2 ;  /* 0x00000009030e7227 */ /* 0x000fc800078e0002 */
[----:B------:R-:W-:Y:S02]  /*0400*/  IMAD.MOV.U32 R9, RZ, RZ, RZ ;  /* 0x000000ffff097224 */ /* 0x000fe400078e00ff */
[----:B------:R-:W-:-:S04]  /*0410*/  IMAD.HI.U32 R14, R14, R17, RZ ;  /* 0x000000110e0e7227 */ /* 0x000fc800078e00ff */
[----:B------:R-:W-:-:S04]  /*0420*/  IMAD.MOV R3, RZ, RZ, -R14 ;  /* 0x000000ffff037224 */ /* 0x000fc800078e0a0e */
[----:B------:R-:W-:-:S05]  /*0430*/  IMAD R3, R8, R3, R17 ;  /* 0x0000000308037224 */ /* 0x000fca00078e0211 */
[----:B------:R-:W-:-:S13]  /*0440*/  ISETP.GE.U32.AND P0, PT, R3, R8, PT ;  /* 0x000000080300720c */ /* 0x000fda0003f06070 */
[----:B------:R-:W-:Y:S02]  /*0450*/  @P0 IMAD.IADD R3, R3, 0x1, -R8 ;  /* 0x0000000103030824 */ /* 0x000fe400078e0a08 */
[----:B------:R-:W-:-:S03]  /*0460*/  @P0 VIADD R14, R14, 0x1 ;  /* 0x000000010e0e0836 */ /* 0x000fc60000000000 */
[----:B------:R-:W-:-:S13]  /*0470*/  ISETP.GE.U32.AND P1, PT, R3, R8, PT ;  /* 0x000000080300720c */ /* 0x000fda0003f26070 */
[----:B------:R-:W-:Y:S01]  /*0480*/  @P1 VIADD R14, R14, 0x1 ;  /* 0x000000010e0e1836 */ /* 0x000fe20000000000 */
[----:B------:R-:W-:-:S05]  /*0490*/  @!P2 LOP3.LUT R14, RZ, R8, RZ, 0x33, !PT ;  /* 0x00000008ff0ea212 */ /* 0x000fca00078e33ff */
[----:B------:R-:W-:Y:S01]  /*04a0*/  IMAD.MOV.U32 R8, RZ, RZ, R14 ;  /* 0x000000ffff087224 */ /* 0x000fe200078e000e */
[----:B------:R-:W-:Y:S06]  /*04b0*/  BRA `(.L_x_5) ;  /* 0x0000000000107947 */ /* 0x000fec0003800000 */
.L_x_4:
[----:B------:R-:W-:-:S07]  /*04c0*/  MOV R0, 0x4e0 ;  /* 0x000004e000007802 */ /* 0x000fce0000000f00 */
[----:B------:R-:W-:Y:S05]  /*04d0*/  CALL.REL.NOINC `($__internal_0_$__cuda_sm20_div_u64) ;  /* 0x0000007c00c47944 */ /* 0x000fea0003c00000 */
[----:B------:R-:W-:Y:S02]  /*04e0*/  IMAD.MOV.U32 R8, RZ, RZ, R14 ;  /* 0x000000ffff087224 */ /* 0x000fe400078e000e */
[----:B------:R-:W-:-:S07]  /*04f0*/  IMAD.MOV.U32 R9, RZ, RZ, R15 ;  /* 0x000000ffff097224 */ /* 0x000fce00078e000f */
.L_x_5:
[----:B------:R-:W-:Y:S05]  /*0500*/  BSYNC.RECONVERGENT B1 ;  /* 0x0000000000017941 */ /* 0x000fea0003800200 */
.L_x_3:
[C---:B------:R-:W-:Y:S02]  /*0510*/  R2UR UR4, R22.reuse ;  /* 0x00000000160472ca */ /* 0x040fe400000e0000 */
[C---:B------:R-:W-:Y:S02]  /*0520*/  R2UR UR5, R23.reuse ;  /* 0x00000000170572ca */ /* 0x040fe400000e0000 */
[----:B------:R-:W-:Y:S02]  /*0530*/  R2UR UR6, R22 ;  /* 0x00000000160672ca */ /* 0x000fe400000e0000 */
[----:B------:R-:W-:Y:S02]  /*0540*/  R2UR UR7, R23 ;  /* 0x00000000170772ca */ /* 0x000fe400000e0000 */
[----:B------:R-:W-:-:S04]  /*0550*/  LEA R2, P0, R21, R4, 0x3 ;  /* 0x0000000415027211 */ /* 0x000fc800078018ff */
[----:B------:R-:W-:-:S05]  /*0560*/  LEA.HI.X R3, R21, R5, R10, 0x3, P0 ;  /* 0x0000000515037211 */ /* 0x000fca00000f1c0a */
[----:B------:R0:W-:Y:S04]  /*0570*/  ST.E.64 desc[UR4][R2.64], R8 ;  /* 0x0000000802007985 */ /* 0x0001e8000c101b04 */
[----:B------:R-:W2:Y:S01]  /*0580*/  LDG.E.64 R14, desc[UR6][R6.64] ;  /* 0x00000006060e7981 */ /* 0x000ea2000c1e1b00 */
[----:B------:R-:W-:Y:S01]  /*0590*/  BSSY.RECONVERGENT B1, `(.L_x_6) ;  /* 0x000001d000017945 */ /* 0x000fe20003800200 */
[----:B--2---:R-:W-:-:S04]  /*05a0*/  LOP3.LUT R0, R16, R15, RZ, 0xfc, !PT ;  /* 0x0000000f10007212 */ /* 0x004fc800078efcff */
[----:B------:R-:W-:-:S13]  /*05b0*/  ISETP.NE.U32.AND P0, PT, R0, RZ, PT ;  /* 0x000000ff0000720c */ /* 0x000fda0003f05070 */
[----:B0-----:R-:W-:Y:S05]  /*05c0*/  @P0 BRA `(.L_x_7) ;  /* 0x00000000004c0947 */ /* 0x001fea0003800000 */
[----:B------:R-:W0:Y:S01]  /*05d0*/  I2F.U32.RP R0, R14 ;  /* 0x0000000e00007306 */ /* 0x000e220000209000 */
[----:B------:R-:W-:Y:S01]  /*05e0*/  IMAD.MOV R15, RZ, RZ, -R14 ;  /* 0x000000ffff0f7224 */ /* 0x000fe200078e0a0e */
[----:B------:R-:W-:Y:S01]  /*05f0*/  ISETP.NE.U32.AND P1, PT, R14, RZ, PT ;  /* 0x000000ff0e00720c */ /* 0x000fe20003f25070 */
[----:B------:R-:W-:-:S05]  /*0600*/  IMAD.MOV.U32 R25, RZ, RZ, RZ ;  /* 0x000000ffff197224 */ /* 0x000fca00078e00ff */
[----:B0-----:R-:W0:Y:S02]  /*0610*/  MUFU.RCP R0, R0 ;  /* 0x0000000000007308 */ /* 0x001e240000001000 */
[----:B0-----:R-:W-:-:S06]  /*0620*/  VIADD R8, R0, 0xffffffe ;  /* 0x0ffffffe00087836 */ /* 0x001fcc0000000000 */
[----:B------:R0:W1:Y:S02]  /*0630*/  F2I.FTZ.U32.TRUNC.NTZ R9, R8 ;  /* 0x0000000800097305 */ /* 0x000064000021f000 */
[----:B0-----:R-:W-:Y:S02]  /*0640*/  IMAD.MOV.U32 R8, RZ, RZ, RZ ;  /* 0x000000ffff087224 */ /* 0x001fe400078e00ff */
[----:B-1----:R-:W-:-:S04]  /*0650*/  IMAD R15, R15, R9, RZ ;  /* 0x000000090f0f7224 */ /* 0x002fc800078e02ff */
[----:B------:R-:W-:-:S06]  /*0660*/  IMAD.HI.U32 R16, R9, R15, R8 ;  /* 0x0000000f09107227 */ /* 0x000fcc00078e0008 */
[----:B------:R-:W-:-:S04]  /*0670*/  IMAD.HI.U32 R16, R16, R17, RZ ;  /* 0x0000001110107227 */ /* 0x000fc800078e00ff */
[----:B------:R-:W-:-:S04]  /*0680*/  IMAD.MOV R16, RZ, RZ, -R16 ;  /* 0x000000ffff107224 */ /* 0x000fc800078e0a10 */
[----:B------:R-:W-:-:S05]  /*0690*/  IMAD R24, R14, R16, R17 ;  /* 0x000000100e187224 */ /* 0x000fca00078e0211 */
[----:B------:R-:W-:-:S13]  /*06a0*/  ISETP.GE.U32.AND P0, PT, R24, R14, PT ;  /* 0x0000000e1800720c */ /* 0x000fda0003f06070 */
[----:B------:R-:W-:-:S05]  /*06b0*/  @P0 IMAD.IADD R24, R24, 0x1, -R14 ;  /* 0x0000000118180824 */ /* 0x000fca00078e0a0e */
[----:B------:R-:W-:-:S13]  /*06c0*/  ISETP.GE.U32.AND P0, PT, R24, R14, PT ;  /* 0x0000000e1800720c */ /* 0x000fda0003f06070 */
[----:B------:R-:W-:Y:S01]  /*06d0*/  @P0 IMAD.IADD R24, R24, 0x1, -R14 ;  /* 0x0000000118180824 */ /* 0x000fe200078e0a0e */
[----:B------:R-:W-:Y:S01]  /*06e0*/  @!P1 LOP3.LUT R24, RZ, R14, RZ, 0x33, !PT ;  /* 0x0000000eff189212 */ /* 0x000fe200078e33ff */
[----:B------:R-:W-:Y:S06]  /*06f0*/  BRA `(.L_x_8) ;  /* 0x0000000000187947 */ /* 0x000fec0003800000 */
.L_x_7:
[----:B------:R-:W-:Y:S01]  /*0700*/  IMAD.MOV.U32 R0, RZ, RZ, R14 ;  /* 0x000000ffff007224 */ /* 0x000fe200078e000e */
[----:B------:R-:W-:Y:S01]  /*0710*/  MOV R8, 0x760 ;  /* 0x0000076000087802 */ /* 0x000fe20000000f00 */
[----:B------:R-:W-:Y:S02]  /*0720*/  IMAD.MOV.U32 R9, RZ, RZ, R15 ;  /* 0x000000ffff097224 */ /* 0x000fe400078e000f */
[----:B------:R-:W-:Y:S02]  /*0730*/  IMAD.MOV.U32 R24, RZ, RZ, R17 ;  /* 0x000000ffff187224 */ /* 0x000fe400078e0011 */
[----:B------:R-:W-:-:S07]  /*0740*/  IMAD.MOV.U32 R25, RZ, RZ, R16 ;  /* 0x000000ffff197224 */ /* 0x000fce00078e0010 */
[----:B------:R-:W-:Y:S05]  /*0750*/  CALL.REL.NOINC `($__internal_1_$__cuda_sm20_rem_u64) ;  /* 0x0000008000347944 */ /* 0x000fea0003c00000 */
.L_x_8:
[----:B------:R-:W-:Y:S05]  /*0760*/  BSYNC.RECONVERGENT B1 ;  /* 0x0000000000017941 */ /* 0x000fea0003800200 */
.L_x_6:
[----:B------:R-:W-:Y:S02]  /*0770*/  R2UR UR4, R22 ;  /* 0x00000000160472ca */ /* 0x000fe400000e0000 */
[----:B------:R-:W-:-:S13]  /*0780*/  R2UR UR5, R23 ;  /* 0x00000000170572ca */ /* 0x000fda00000e0000 */
        /* <DEDUP_REMOVED lines=18> */
[----:B------:R-:W-:Y:S02]  /*08b0*/  @P0 IMAD.IADD R9, R9, 0x1, -R8 ;  /* 0x0000000109090824 */ /* 0x000fe400078e0a08 */
[----:B------:R-:W-:-:S03]  /*08c0*/  @P0 VIADD R15, R15, 0x1 ;  /* 0x000000010f0f0836 */ /* 0x000fc60000000000 */
[----:B------:R-:W-:Y:S01]  /*08d0*/  ISETP.GE.U32.AND P1, PT, R9, R8, PT ;  /* 0x000000080900720c */ /* 0x000fe20003f26070 */
[----:B------:R-:W-:-:S12]  /*08e0*/  IMAD.MOV.U32 R9, RZ, RZ, RZ ;  /* 0x000000ffff097224 */ /* 0x000fd800078e00ff */
[----:B------:R-:W-:Y:S01]  /*08f0*/  @P1 VIADD R15, R15, 0x1 ;  /* 0x000000010f0f1836 */ /* 0x000fe20000000000 */
[----:B------:R-:W-:-:S05]  /*0900*/  @!P2 LOP3.LUT R15, RZ, R8, RZ, 0x33, !PT ;  /* 0x00000008ff0fa212 */ /* 0x000fca00078e33ff */
[----:B------:R-:W-:Y:S01]  /*0910*/  IMAD.MOV.U32 R8, RZ, RZ, R15 ;  /* 0x000000ffff087224 */ /* 0x000fe200078e000f */
[----:B------:R-:W-:Y:S06]  /*0920*/  BRA `(.L_x_11) ;  /* 0x0000000000187947 */ /* 0x000fec0003800000 */
.L_x_10:
[----:B------:R-:W-:Y:S01]  /*0930*/  IMAD.MOV.U32 R17, RZ, RZ, R24 ;  /* 0x000000ffff117224 */ /* 0x000fe200078e0018 */
[----:B------:R-:W-:Y:S01]  /*0940*/  MOV R0, 0x970 ;  /* 0x0000097000007802 */ /* 0x000fe20000000f00 */
[----:B------:R-:W-:-:S07]  /*0950*/  IMAD.MOV.U32 R16, RZ, RZ, R25 ;  /* 0x000000ffff107224 */ /* 0x000fce00078e0019 */
[----:B------:R-:W-:Y:S05]  /*0960*/  CALL.REL.NOINC `($__internal_0_$__cuda_sm20_div_u64) ;  /* 0x0000007800a07944 */ /* 0x000fea0003c00000 */
[----:B------:R-:W-:Y:S02]  /*0970*/  IMAD.MOV.U32 R8, RZ, RZ, R14 ;  /* 0x000000ffff087224 */ /* 0x000fe400078e000e */
[----:B------:R-:W-:-:S07]  /*0980*/  IMAD.MOV.U32 R9, RZ, RZ, R15 ;  /* 0x000000ffff097224 */ /* 0x000fce00078e000f */
.L_x_11:
[----:B------:R-:W-:Y:S05]  /*0990*/  BSYNC.RECONVERGENT B1 ;  /* 0x0000000000017941 */ /* 0x000fea0003800200 */
.L_x_9:
[C---:B------:R-:W-:Y:S02]  /*09a0*/  R2UR UR4, R22.reuse ;  /* 0x00000000160472ca */ /* 0x040fe400000e0000 */
[C---:B------:R-:W-:Y:S02]  /*09b0*/  R2UR UR5, R23.reuse ;  /* 0x00000000170572ca */ /* 0x040fe400000e0000 */
[----:B------:R-:W-:Y:S02]  /*09c0*/  R2UR UR6, R22 ;  /* 0x00000000160672ca */ /* 0x000fe400000e0000 */
[----:B------:R-:W-:-:S09]  /*09d0*/  R2UR UR7, R23 ;  /* 0x00000000170772ca */ /* 0x000fd200000e0000 */
        /* <DEDUP_REMOVED lines=25> */
.L_x_13:
[----:B------:R-:W-:Y:S01]  /*0b70*/  IMAD.MOV.U32 R0, RZ, RZ, R14 ;  /* 0x000000ffff007224 */ /* 0x000fe200078e000e */
[----:B------:R-:W-:Y:S01]  /*0b80*/  MOV R8, 0xbb0 ;  /* 0x00000bb000087802 */ /* 0x000fe20000000f00 */
[----:B------:R-:W-:-:S07]  /*0b90*/  IMAD.MOV.U32 R9, RZ, RZ, R15 ;  /* 0x000000ffff097224 */ /* 0x000fce00078e000f */
[----:B------:R-:W-:Y:S05]  /*0ba0*/  CALL.REL.NOINC `($__internal_1_$__cuda_sm20_rem_u64) ;  /* 0x0000007c00207944 */ /* 0x000fea0003c00000 */
.L_x_14:
[----:B------:R-:W-:Y:S05]  /*0bb0*/  BSYNC.RECONVERGENT B1 ;  /* 0x0000000000017941 */ /* 0x000fea0003800200 */
.L_x_12:
        /* <DEDUP_REMOVED lines=28> */
.L_x_16:
[----:B------:R-:W-:Y:S01]  /*0d80*/  IMAD.MOV.U32 R17, RZ, RZ, R24 ;  /* 0x000000ffff117224 */ /* 0x000fe200078e0018 */
[----:B------:R-:W-:Y:S01]  /*0d90*/  MOV R0, 0xdc0 ;  /* 0x00000dc000007802 */ /* 0x000fe20000000f00 */
[----:B------:R-:W-:-:S07]  /*0da0*/  IMAD.MOV.U32 R16, RZ, RZ, R25 ;  /* 0x000000ffff107224 */ /* 0x000fce00078e0019 */
[----:B------:R-:W-:Y:S05]  /*0db0*/  CALL.REL.NOINC `($__internal_0_$__cuda_sm20_div_u64) ;  /* 0x00000074008c7944 */ /* 0x000fea0003c00000 */
[----:B------:R-:W-:Y:S02]  /*0dc0*/  IMAD.MOV.U32 R8, RZ, RZ, R14 ;  /* 0x000000ffff087224 */ /* 0x000fe400078e000e */
[----:B------:R-:W-:-:S07]  /*0dd0*/  IMAD.MOV.U32 R9, RZ, RZ, R15 ;  /* 0x000000ffff097224 */ /* 0x000fce00078e000f */
.L_x_17:
[----:B------:R-:W-:Y:S05]  /*0de0*/  BSYNC.RECONVERGENT B1 ;  /* 0x0000000000017941 */ /* 0x000fea0003800200 */
.L_x_15:
        /* <DEDUP_REMOVED lines=29> */
.L_x_19:
[----:B------:R-:W-:Y:S01]  /*0fc0*/  IMAD.MOV.U32 R0, RZ, RZ, R14 ;  /* 0x000000ffff007224 */ /* 0x000fe200078e000e */
[----:B------:R-:W-:Y:S01]  /*0fd0*/  MOV R8, 0x1000 ;  /* 0x0000100000087802 */ /* 0x000fe20000000f00 */
[----:B------:R-:W-:-:S07]  /*0fe0*/  IMAD.MOV.U32 R9, RZ, RZ, R15 ;  /* 0x000000ffff097224 */ /* 0x000fce00078e000f */
[----:B------:R-:W-:Y:S05]  /*0ff0*/  CALL.REL.NOINC `($__internal_1_$__cuda_sm20_rem_u64) ;  /* 0x00000078000c7944 */ /* 0x000fea0003c00000 */
.L_x_20:
[----:B------:R-:W-:Y:S05]  /*1000*/  BSYNC.RECONVERGENT B1 ;  /* 0x0000000000017941 */ /* 0x000fea0003800200 */
.L_x_18:
        /* <DEDUP_REMOVED lines=28> */
.L_x_22:
[----:B------:R-:W-:Y:S01]  /*11d0*/  IMAD.MOV.U32 R17, RZ, RZ, R24 ;  /* 0x000000ffff117224 */ /* 0x000fe200078e0018 */
[----:B------:R-:W-:Y:S01]  /*11e0*/  MOV R0, 0x1210 ;  /* 0x0000121000007802 */ /* 0x000fe20000000f00 */
[----:B------:R-:W-:-:S07]  /*11f0*/  IMAD.MOV.U32 R16, RZ, RZ, R25 ;  /* 0x000000ffff107224 */ /* 0x000fce00078e0019 */
[----:B------:R-:W-:Y:S05]  /*1200*/  CALL.REL.NOINC `($__internal_0_$__cuda_sm20_div_u64) ;  /* 0x0000007000787944 */ /* 0x000fea0003c00000 */
[----:B------:R-:W-:Y:S02]  /*1210*/  IMAD.MOV.U32 R8, RZ, RZ, R14 ;  /* 0x000000ffff087224 */ /* 0x000fe400078e000e */
[----:B------:R-:W-:-:S07]  /*1220*/  IMAD.MOV.U32 R9, RZ, RZ, R15 ;  /* 0x000000ffff097224 */ /* 0x000fce00078e000f */
.L_x_23:
[----:B------:R-:W-:Y:S05]  /*1230*/  BSYNC.RECONVERGENT B1 ;  /* 0x0000000000017941 */ /* 0x000fea0003800200 */
.L_x_21:
        /* <DEDUP_REMOVED lines=29> */
.L_x_25:
[----:B------:R-:W-:Y:S01]  /*1410*/  IMAD.MOV.U32 R0, RZ, RZ, R14 ;  /* 0x000000ffff007224 */ /* 0x000fe200078e000e */
[----:B------:R-:W-:Y:S01]  /*1420*/  MOV R8, 0x1450 ;  /* 0x0000145000087802 */ /* 0x000fe20000000f00 */
[----:B------:R-:W-:-:S07]  /*1430*/  IMAD.MOV.U32 R9, RZ, RZ, R15 ;  /* 0x000000ffff097224 */ /* 0x000fce00078e000f */
[----:B------:R-:W-:Y:S05]  /*1440*/  CALL.REL.NOINC `($__internal_1_$__cuda_sm20_rem_u64) ;  /* 0x0000007000f87944 */ /* 0x000fea0003c00000 */
.L_x_26:
[----:B------:R-:W-:Y:S05]  /*1450*/  BSYNC.RECONVERGENT B1 ;  /* 0x0000000000017941 */ /* 0x000fea0003800200 */
.L_x_24:
        /* <DEDUP_REMOVED lines=28> */
.L_x_28:
[----:B------:R-:W-:Y:S01]  /*1620*/  IMAD.MOV.U32 R17, RZ, RZ, R24 ;  /* 0x000000ffff117224 */ /* 0x000fe200078e0018 */
[----:B------:R-:W-:Y:S01]  /*1630*/  MOV R0, 0x1660 ;  /* 0x0000166000007802 */ /* 0x000fe20000000f00 */
[----:B------:R-:W-:-:S07]  /*1640*/  IMAD.MOV.U32 R16, RZ, RZ, R25 ;  /* 0x000000ffff107224 */ /* 0x000fce00078e0019 */
[----:B------:R-:W-:Y:S05]  /*1650*/  CALL.REL.NOINC `($__internal_0_$__cuda_sm20_div_u64) ;  /* 0x0000006c00647944 */ /* 0x000fea0003c00000 */
[----:B------:R-:W-:Y:S02]  /*1660*/  IMAD.MOV.U32 R8, RZ, RZ, R14 ;  /* 0x000000ffff087224 */ /* 0x000fe400078e000e */
[----:B------:R-:W-:-:S07]  /*1670*/  IMAD.MOV.U32 R9, RZ, RZ, R15 ;  /* 0x000000ffff097224 */ /* 0x000fce00078e000f */
.L_x_29:
[----:B------:R-:W-:Y:S05]  /*1680*/  BSYNC.RECONVERGENT B1 ;  /* 0x0000000000017941 */ /* 0x000fea0003800200 */
.L_x_27:
        /* <DEDUP_REMOVED lines=29> */
.L_x_31:
[----:B------:R-:W-:Y:S01]  /*1860*/  IMAD.MOV.U32 R0, RZ, RZ, R14 ;  /* 0x000000ffff007224 */ /* 0x000fe200078e000e */
[----:B------:R-:W-:Y:S01]  /*1870*/  MOV R8, 0x18a0 ;  /* 0x000018a000087802 */ /* 0x000fe20000000f00 */
[----:B------:R-:W-:-:S07]  /*1880*/  IMAD.MOV.U32 R9, RZ, RZ, R15 ;  /* 0x000000ffff097224 */ /* 0x000fce00078e000f */
[----:B------:R-:W-:Y:S05]  /*1890*/  CALL.REL.NOINC `($__internal_1_$__cuda_sm20_rem_u64) ;  /* 0x0000006c00e47944 */ /* 0x000fea0003c00000 */
.L_x_32:
[----:B------:R-:W-:Y:S05]  /*18a0*/  BSYNC.RECONVERGENT B1 ;  /* 0x0000000000017941 */ /* 0x000fea0003800200 */
.L_x_30:
        /* <DEDUP_REMOVED lines=28> */
.L_x_34:
[----:B------:R-:W-:Y:S01]  /*1a70*/  IMAD.MOV.U32 R17, RZ, RZ, R24 ;  /* 0x000000ffff117224 */ /* 0x000fe200078e0018 */
[----:B------:R-:W-:Y:S01]  /*1a80*/  MOV R0, 0x1ab0 ;  /* 0x00001ab000007802 */ /* 0x000fe20000000f00 */
[----:B------:R-:W-:-:S07]  /*1a90*/  IMAD.MOV.U32 R16, RZ, RZ, R25 ;  /* 0x000000ffff107224 */ /* 0x000fce00078e0019 */
[----:B------:R-:W-:Y:S05]  /*1aa0*/  CALL.REL.NOINC `($__internal_0_$__cuda_sm20_div_u64) ;  /* 0x0000006800507944 */ /* 0x000fea0003c00000 */
[----:B------:R-:W-:Y:S02]  /*1ab0*/  IMAD.MOV.U32 R8, RZ, RZ, R14 ;  /* 0x000000ffff087224 */ /* 0x000fe400078e000e */
[----:B------:R-:W-:-:S07]  /*1ac0*/  IMAD.MOV.U32 R9, RZ, RZ, R15 ;  /* 0x000000ffff097224 */ /* 0x000fce00078e000f */
.L_x_35:
[----:B------:R-:W-:Y:S05]  /*1ad0*/  BSYNC.RECONVERGENT B1 ;  /* 0x0000000000017941 */ /* 0x000fea0003800200 */
.L_x_33:
        /* <DEDUP_REMOVED lines=29> */
.L_x_37:
[----:B------:R-:W-:Y:S01]  /*1cb0*/  IMAD.MOV.U32 R0, RZ, RZ, R14 ;  /* 0x000000ffff007224 */ /* 0x000fe200078e000e */
[----:B------:R-:W-:Y:S01]  /*1cc0*/  MOV R8, 0x1cf0 ;  /* 0x00001cf000087802 */ /* 0x000fe20000000f00 */
[----:B------:R-:W-:-:S07]  /*1cd0*/  IMAD.MOV.U32 R9, RZ, RZ, R15 ;  /* 0x000000ffff097224 */ /* 0x000fce00078e000f */
[----:B------:R-:W-:Y:S05]  /*1ce0*/  CALL.REL.NOINC `($__internal_1_$__cuda_sm20_rem_u64) ;  /* 0x0000006800d07944 */ /* 0x000fea0003c00000 */
.L_x_38:
[----:B------:R-:W-:Y:S05]  /*1cf0*/  BSYNC.RECONVERGENT B1 ;  /* 0x0000000000017941 */ /* 0x000fea0003800200 */
.L_x_36:
        /* <DEDUP_REMOVED lines=28> */
.L_x_40:
[----:B------:R-:W-:Y:S01]  /*1ec0*/  IMAD.MOV.U32 R17, RZ, RZ, R24 ;  /* 0x000000ffff117224 */ /* 0x000fe200078e0018 */
[----:B------:R-:W-:Y:S01]  /*1ed0*/  MOV R0, 0x1f00 ;  /* 0x00001f0000007802 */ /* 0x000fe20000000f00 */
[----:B------:R-:W-:-:S07]  /*1ee0*/  IMAD.MOV.U32 R16, RZ, RZ, R25 ;  /* 0x000000ffff107224 */ /* 0x000fce00078e0019 */
[----:B------:R-:W-:Y:S05]  /*1ef0*/  CALL.REL.NOINC `($__internal_0_$__cuda_sm20_div_u64) ;  /* 0x00000064003c7944 */ /* 0x000fea0003c00000 */
[----:B------:R-:W-:Y:S02]  /*1f00*/  IMAD.MOV.U32 R8, RZ, RZ, R14 ;  /* 0x000000ffff087224 */ /* 0x000fe400078e000e */
[----:B------:R-:W-:-:S07]  /*1f10*/  IMAD.MOV.U32 R9, RZ, RZ, R15 ;  /* 0x000000ffff097224 */ /* 0x000fce00078e000f */
.L_x_41:
[----:B------:R-:W-:Y:S05]  /*1f20*/  BSYNC.RECONVERGENT B1 ;  /* 0x0000000000017941 */ /* 0x000fea0003800200 */
.L_x_39:
        /* <DEDUP_REMOVED lines=29> */
.L_x_43:
[----:B------:R-:W-:Y:S01]  /*2100*/  IMAD.MOV.U32 R0, RZ, RZ, R14 ;  /* 0x000000ffff007224 */ /* 0x000fe200078e000e */
[----:B------:R-:W-:Y:S01]  /*2110*/  MOV R8, 0x2140 ;  /* 0x0000214000087802 */ /* 0x000fe20000000f00 */
[----:B------:R-:W-:-:S07]  /*2120*/  IMAD.MOV.U32 R9, RZ, RZ, R15 ;  /* 0x000000ffff097224 */ /* 0x000fce00078e000f */
[----:B------:R-:W-:Y:S05]  /*2130*/  CALL.REL.NOINC `($__internal_1_$__cuda_sm20_rem_u64) ;  /* 0x0000006400bc7944 */ /* 0x000fea0003c00000 */
.L_x_44:
[----:B------:R-:W-:Y:S05]  /*2140*/  BSYNC.RECONVERGENT B1 ;  /* 0x0000000000017941 */ /* 0x000fea0003800200 */
.L_x_42:
        /* <DEDUP_REMOVED lines=28> */
.L_x_46:
[----:B------:R-:W-:Y:S01]  /*2310*/  IMAD.MOV.U32 R17, RZ, RZ, R24 ;  /* 0x000000ffff117224 */ /* 0x000fe200078e0018 */
[----:B------:R-:W-:Y:S01]  /*2320*/  MOV R0, 0x2350 ;  /* 0x0000235000007802 */ /* 0x000fe20000000f00 */
[----:B------:R-:W-:-:S07]  /*2330*/  IMAD.MOV.U32 R16, RZ, RZ, R25 ;  /* 0x000000ffff107224 */ /* 0x000fce00078e0019 */
[----:B------:R-:W-:Y:S05]  /*2340*/  CALL.REL.NOINC `($__internal_0_$__cuda_sm20_div_u64) ;  /* 0x0000006000287944 */ /* 0x000fea0003c00000 */
[----:B------:R-:W-:Y:S02]  /*2350*/  IMAD.MOV.U32 R8, RZ, RZ, R14 ;  /* 0x000000ffff087224 */ /* 0x000fe400078e000e */
[----:B------:R-:W-:-:S07]  /*2360*/  IMAD.MOV.U32 R9, RZ, RZ, R15 ;  /* 0x000000ffff097224 */ /* 0x000fce00078e000f */
.L_x_47:
[----:B------:R-:W-:Y:S05]  /*2370*/  BSYNC.RECONVERGENT B1 ;  /* 0x0000000000017941 */ /* 0x000fea0003800200 */
.L_x_45:
        /* <DEDUP_REMOVED lines=29> */
.L_x_49:
[----:B------:R-:W-:Y:S01]  /*2550*/  IMAD.MOV.U32 R0, RZ, RZ, R6 ;  /* 0x000000ffff007224 */ /* 0x000fe200078e0006 */
[----:B------:R-:W-:Y:S01]  /*2560*/  MOV R8, 0x2590 ;  /* 0x0000259000087802 */ /* 0x000fe20000000f00 */
[----:B------:R-:W-:-:S07]  /*2570*/  IMAD.MOV.U32 R9, RZ, RZ, R7 ;  /* 0x000000ffff097224 */ /* 0x000fce00078e0007 */
[----:B------:R-:W-:Y:S05]  /*2580*/  CALL.REL.NOINC `($__internal_1_$__cuda_sm20_rem_u64) ;  /* 0x0000006000a87944 */ /* 0x000fea0003c00000 */
[----:B------:R-:W-:Y:S02]  /*2590*/  IMAD.MOV.U32 R17, RZ, RZ, R24 ;  /* 0x000000ffff117224 */ /* 0x000fe400078e0018 */
[----:B------:R-:W-:-:S07]  /*25a0*/  IMAD.MOV.U32 R16, RZ, RZ, R25 ;  /* 0x000000ffff107224 */ /* 0x000fce00078e0019 */
.L_x_50:
[----:B------:R-:W-:Y:S05]  /*25b0*/  BSYNC.RECONVERGENT B1 ;  /* 0x0000000000017941 */ /* 0x000fea0003800200 */
.L_x_48:
[----:B------:R-:W-:-:S05]  /*25c0*/  IADD3 R21, P0, PT, R21, 0x8, RZ ;  /* 0x0000000815157810 */ /* 0x000fca0007f1e0ff */
[----:B------:R-:W-:Y:S01]  /*25d0*/  IMAD.X R10, RZ, RZ, R10, P0 ;  /* 0x000000ffff0a7224 */ /* 0x000fe200000e060a */
[----:B------:R-:W-:-:S04]  /*25e0*/  ISETP.NE.U32.AND P0, PT, R21, R13, PT ;  /* 0x0000000d1500720c */ /* 0x000fc80003f05070 */
[----:B------:R-:W-:-:S13]  /*25f0*/  ISETP.NE.AND.EX P0, PT, R10, R11, PT, P0 ;  /* 0x0000000b0a00720c */ /* 0x000fda0003f05300 */
[----:B------:R-:W-:Y:S05]  /*2600*/  @P0 BRA `(.L_x_51) ;  /* 0xffffffdc00240947 */ /* 0x000fea000383ffff */
[----:B------:R-:W-:Y:S05]  /*2610*/  BSYNC.RECONVERGENT B0 ;  /* 0x0000000000007941 */ /* 0x000fea0003800200 */
.L_x_2:
[----:B------:R-:W-:-:S04]  /*2620*/  ISETP.NE.U32.AND P0, PT, R12, RZ, PT ;  /* 0x000000ff0c00720c */ /* 0x000fc80003f05070 */
[----:B------:R-:W-:-:S13]  /*2630*/  ISETP.NE.AND.EX P0, PT, RZ, RZ, PT, P0 ;  /* 0x000000ffff00720c */ /* 0x000fda0003f05300 */
[----:B------:R-:W-:Y:S05]  /*2640*/  @!P0 BRA `(.L_x_1) ;  /* 0x0000001c00dc8947 */ /* 0x000fea0003800000 */
[----:B------:R-:W0:Y:S01]  /*2650*/  LDC R3, c[0x0][0x3b0] ;  /* 0x0000ec00ff037b82 */ /* 0x000e220000000800 */
[----:B------:R-:W-:-:S04]  /*2660*/  ISETP.GE.U32.AND P0, PT, R12, 0x4, PT ;  /* 0x000000040c00780c */ /* 0x000fc80003f06070 */
[----:B------:R-:W-:Y:S02]  /*2670*/  ISETP.GE.U32.AND.EX P0, PT, RZ, RZ, PT, P0 ;  /* 0x000000ffff00720c */ /* 0x000fe40003f06100 */
[----:B0-----:R-:W-:-:S11]  /*2680*/  LOP3.LUT R10, R3, 0x3, RZ, 0xc0, !PT ;  /* 0x00000003030a7812 */ /* 0x001fd600078ec0ff */
[----:B------:R-:W-:Y:S05]  /*2690*/  @!P0 BRA `(.L_x_52) ;  /* 0x0000001000888947 */ /* 0x000fea0003800000 */
[----:B------:R-:W0:Y:S01]  /*26a0*/  LDC R2, c[0x0][0x3b4] ;  /* 0x0000ed00ff027b82 */ /* 0x000e220000000800 */
[----:B------:R-:W-:Y:S02]  /*26b0*/  LOP3.LUT R0, RZ, R13, RZ, 0x33, !PT ;  /* 0x0000000dff007212 */ /* 0x000fe400078e33ff */
[----:B------:R-:W-:Y:S02]  /*26c0*/  R2UR UR4, R22 ;  /* 0x00000000160472ca */ /* 0x000fe400000e0000 */
[----:B------:R-:W-:Y:S02]  /*26d0*/  IADD3 R0, P0, PT, R0, R3, RZ ;  /* 0x0000000300007210 */ /* 0x000fe40007f1e0ff */
[----:B------:R-:W-:Y:S01]  /*26e0*/  LOP3.LUT R3, RZ, R11, RZ, 0x33, !PT ;  /* 0x0000000bff037212 */ /* 0x000fe200078e33ff */
[----:B------:R-:W1:Y:S01]  /*26f0*/  LDC.64 R6, c[0x0][0x388] ;  /* 0x0000e200ff067b82 */ /* 0x000e620000000a00 */
[----:B------:R-:W-:-:S03]  /*2700*/  R2UR UR5, R23 ;  /* 0x00000000170572ca */ /* 0x000fc600000e0000 */
[----:B0-----:R-:W-:Y:S01]  /*2710*/  IMAD.X R3, R3, 0x1, R2, P0 ;  /* 0x0000000103037824 */ /* 0x001fe200000e0602 */
[----:B-1----:R-:W-:-:S04]  /*2720*/  LEA R2, P0, R0, R6, 0x3 ;  /* 0x0000000600027211 */ /* 0x002fc800078018ff */
[----:B------:R-:W-:-:S05]  /*2730*/  LEA.HI.X R3, R0, R7, R3, 0x3, P0 ;  /* 0x0000000700037211 */ /* 0x000fca00000f1c03 */
        /* <DEDUP_REMOVED lines=26> */
.L_x_54:
[----:B------:R-:W-:-:S07]  /*28e0*/  MOV R0, 0x2900 ;  /* 0x0000290000007802 */ /* 0x000fce0000000f00 */
[----:B------:R-:W-:Y:S05]  /*28f0*/  CALL.REL.NOINC `($__internal_0_$__cuda_sm20_div_u64) ;  /* 0x0000005800bc7944 */ /* 0x000fea0003c00000 */
[----:B------:R-:W-:Y:S02]  /*2900*/  IMAD.MOV.U32 R8, RZ, RZ, R14 ;  /* 0x000000ffff087224 */ /* 0x000fe400078e000e */
[----:B------:R-:W-:-:S07]  /*2910*/  IMAD.MOV.U32 R9, RZ, RZ, R15 ;  /* 0x000000ffff097224 */ /* 0x000fce00078e000f */
.L_x_55:
[----:B------:R-:W-:Y:S05]  /*2920*/  BSYNC.RECONVERGENT B0 ;  /* 0x0000000000007941 */ /* 0x000fea0003800200 */
.L_x_53:
        /* <DEDUP_REMOVED lines=31> */
.L_x_57:
[----:B------:R-:W-:Y:S01]  /*2b20*/  IMAD.MOV.U32 R0, RZ, RZ, R14 ;  /* 0x000000ffff007224 */ /* 0x000fe200078e000e */
[----:B------:R-:W-:Y:S01]  /*2b30*/  MOV R8, 0x2b80 ;  /* 0x00002b8000087802 */ /* 0x000fe20000000f00 */
[----:B------:R-:W-:Y:S02]  /*2b40*/  IMAD.MOV.U32 R9, RZ, RZ, R15 ;  /* 0x000000ffff097224 */ /* 0x000fe400078e000f */
[----:B------:R-:W-:Y:S02]  /*2b50*/  IMAD.MOV.U32 R24, RZ, RZ, R17 ;  /* 0x000000ffff187224 */ /* 0x000fe400078e0011 */
[----:B------:R-:W-:-:S07]  /*2b60*/  IMAD.MOV.U32 R25, RZ, RZ, R16 ;  /* 0x000000ffff197224 */ /* 0x000fce00078e0010 */
[----:B------:R-:W-:Y:S05]  /*2b70*/  CALL.REL.NOINC `($__internal_1_$__cuda_sm20_rem_u64) ;  /* 0x0000005c002c7944 */ /* 0x000fea0003c00000 */
.L_x_58:
[----:B------:R-:W-:Y:S05]  /*2b80*/  BSYNC.RECONVERGENT B0 ;  /* 0x0000000000007941 */ /* 0x000fea0003800200 */
.L_x_56:
        /* <DEDUP_REMOVED lines=28> */
.L_x_60:
[----:B------:R-:W-:Y:S01]  /*2d50*/  IMAD.MOV.U32 R17, RZ, RZ, R24 ;  /* 0x000000ffff117224 */ /* 0x000fe200078e0018 */
[----:B------:R-:W-:Y:S01]  /*2d60*/  MOV R0, 0x2d90 ;  /* 0x00002d9000007802 */ /* 0x000fe20000000f00 */
[----:B------:R-:W-:-:S07]  /*2d70*/  IMAD.MOV.U32 R16, RZ, RZ, R25 ;  /* 0x000000ffff107224 */ /* 0x000fce00078e0019 */
[----:B------:R-:W-:Y:S05]  /*2d80*/  CALL.REL.NOINC `($__internal_0_$__cuda_sm20_div_u64) ;  /* 0x0000005400987944 */ /* 0x000fea0003c00000 */
[----:B------:R-:W-:Y:S02]  /*2d90*/  IMAD.MOV.U32 R8, RZ, RZ, R14 ;  /* 0x000000ffff087224 */ /* 0x000fe400078e000e */
[----:B------:R-:W-:-:S07]  /*2da0*/  IMAD.MOV.U32 R9, RZ, RZ, R15 ;  /* 0x000000ffff097224 */ /* 0x000fce00078e000f */
.L_x_61:
[----:B------:R-:W-:Y:S05]  /*2db0*/  BSYNC.RECONVERGENT B0 ;  /* 0x0000000000007941 */ /* 0x000fea0003800200 */
.L_x_59:
        /* <DEDUP_REMOVED lines=29> */
.L_x_63:
[----:B------:R-:W-:Y:S01]  /*2f90*/  IMAD.MOV.U32 R0, RZ, RZ, R14 ;  /* 0x000000ffff007224 */ /* 0x000fe200078e000e */
[----:B------:R-:W-:Y:S01]  /*2fa0*/  MOV R8, 0x2fd0 ;  /* 0x00002fd000087802 */ /* 0x000fe20000000f00 */
[----:B------:R-:W-:-:S07]  /*2fb0*/  IMAD.MOV.U32 R9, RZ, RZ, R15 ;  /* 0x000000ffff097224 */ /* 0x000fce00078e000f */
[----:B------:R-:W-:Y:S05]  /*2fc0*/  CALL.REL.NOINC `($__internal_1_$__cuda_sm20_rem_u64) ;  /* 0x0000005800187944 */ /* 0x000fea0003c00000 */
.L_x_64:
[----:B------:R-:W-:Y:S05]  /*2fd0*/  BSYNC.RECONVERGENT B0 ;  /* 0x0000000000007941 */ /* 0x000fea0003800200 */
.L_x_62:
        /* <DEDUP_REMOVED lines=28> */
.L_x_66:
[----:B------:R-:W-:Y:S01]  /*31a0*/  IMAD.MOV.U32 R17, RZ, RZ, R24 ;  /* 0x000000ffff117224 */ /* 0x000fe200078e0018 */
[----:B------:R-:W-:Y:S01]  /*31b0*/  MOV R0, 0x31e0 ;  /* 0x000031e000007802 */ /* 0x000fe20000000f00 */
[----:B------:R-:W-:-:S07]  /*31c0*/  IMAD.MOV.U32 R16, RZ, RZ, R25 ;  /* 0x000000ffff107224 */ /* 0x000fce00078e0019 */
[----:B------:R-:W-:Y:S05]  /*31d0*/  CALL.REL.NOINC `($__internal_0_$__cuda_sm20_div_u64) ;  /* 0x0000005000847944 */ /* 0x000fea0003c00000 */
[----:B------:R-:W-:Y:S02]  /*31e0*/  IMAD.MOV.U32 R8, RZ, RZ, R14 ;  /* 0x000000ffff087224 */ /* 0x000fe400078e000e */
[----:B------:R-:W-:-:S07]  /*31f0*/  IMAD.MOV.U32 R9, RZ, RZ, R15 ;  /* 0x000000ffff097224 */ /* 0x000fce00078e000f */
.L_x_67:
[----:B------:R-:W-:Y:S05]  /*3200*/  BSYNC.RECONVERGENT B0 ;  /* 0x0000000000007941 */ /* 0x000fea0003800200 */
.L_x_65:
        /* <DEDUP_REMOVED lines=29> */
.L_x_69:
[----:B------:R-:W-:Y:S01]  /*33e0*/  IMAD.MOV.U32 R0, RZ, RZ, R14 ;  /* 0x000000ffff007224 */ /* 0x000fe200078e000e */
[----:B------:R-:W-:Y:S01]  /*33f0*/  MOV R8, 0x3420 ;  /* 0x0000342000087802 */ /* 0x000fe20000000f00 */
[----:B------:R-:W-:-:S07]  /*3400*/  IMAD.MOV.U32 R9, RZ, RZ, R15 ;  /* 0x000000ffff097224 */ /* 0x000fce00078e000f */
[----:B------:R-:W-:Y:S05]  /*3410*/  CALL.REL.NOINC `($__internal_1_$__cuda_sm20_rem_u64) ;  /* 0x0000005400047944 */ /* 0x000fea0003c00000 */
.L_x_70:
[----:B------:R-:W-:Y:S05]  /*3420*/  BSYNC.RECONVERGENT B0 ;  /* 0x0000000000007941 */ /* 0x000fea0003800200 */
.L_x_68:
        /* <DEDUP_REMOVED lines=28> */
.L_x_72:
[----:B------:R-:W-:Y:S01]  /*35f0*/  IMAD.MOV.U32 R17, RZ, RZ, R24 ;  /* 0x000000ffff117224 */ /* 0x000fe200078e0018 */
[----:B------:R-:W-:Y:S01]  /*3600*/  MOV R0, 0x3630 ;  /* 0x0000363000007802 */ /* 0x000fe20000000f00 */
[----:B------:R-:W-:-:S07]  /*3610*/  IMAD.MOV.U32 R16, RZ, RZ, R25 ;  /* 0x000000ffff107224 */ /* 0x000fce00078e0019 */
[----:B------:R-:W-:Y:S05]  /*3620*/  CALL.REL.NOINC `($__internal_0_$__cuda_sm20_div_u64) ;  /* 0x0000004c00707944 */ /* 0x000fea0003c00000 */
[----:B------:R-:W-:Y:S02]  /*3630*/  IMAD.MOV.U32 R8, RZ, RZ, R14 ;  /* 0x000000ffff087224 */ /* 0x000fe400078e000e */
[----:B------:R-:W-:-:S07]  /*3640*/  IMAD.MOV.U32 R9, RZ, RZ, R15 ;  /* 0x000000ffff097224 */ /* 0x000fce00078e000f */
.L_x_73:
[----:B------:R-:W-:Y:S05]  /*3650*/  BSYNC.RECONVERGENT B0 ;  /* 0x0000000000007941 */ /* 0x000fea0003800200 */
.L_x_71:
        /* <DEDUP_REMOVED lines=29> */
.L_x_75:
[----:B------:R-:W-:Y:S01]  /*3830*/  IMAD.MOV.U32 R0, RZ, RZ, R2 ;  /* 0x000000ffff007224 */ /* 0x000fe200078e0002 */
[----:B------:R-:W-:Y:S01]  /*3840*/  MOV R8, 0x3870 ;  /* 0x0000387000087802 */ /* 0x000fe20000000f00 */
[----:B------:R-:W-:-:S07]  /*3850*/  IMAD.MOV.U32 R9, RZ, RZ, R3 ;  /* 0x000000ffff097224 */ /* 0x000fce00078e0003 */
[----:B------:R-:W-:Y:S05]  /*3860*/  CALL.REL.NOINC `($__internal_1_$__cuda_sm20_rem_u64) ;  /* 0x0000004c00f07944 */ /* 0x000fea0003c00000 */
[----:B------:R-:W-:Y:S02]  /*3870*/  IMAD.MOV.U32 R17, RZ, RZ, R24 ;  /* 0x000000ffff117224 */ /* 0x000fe400078e0018 */
[----:B------:R-:W-:-:S07]  /*3880*/  IMAD.MOV.U32 R16, RZ, RZ, R25 ;  /* 0x000000ffff107224 */ /* 0x000fce00078e0019 */
.L_x_76:
[----:B------:R-:W-:Y:S05]  /*3890*/  BSYNC.RECONVERGENT B0 ;  /* 0x0000000000007941 */ /* 0x000fea0003800200 */
.L_x_74:
[----:B------:R-:W-:-:S05]  /*38a0*/  IADD3 R13, P0, PT, R13, 0x4, RZ ;  /* 0x000000040d0d7810 */ /* 0x000fca0007f1e0ff */
[----:B------:R-:W-:-:S08]  /*38b0*/  IMAD.X R11, RZ, RZ, R11, P0 ;  /* 0x000000ffff0b7224 */ /* 0x000fd000000e060b */
.L_x_52:
[----:B------:R-:W-:-:S04]  /*38c0*/  ISETP.NE.U32.AND P0, PT, R10, RZ, PT ;  /* 0x000000ff0a00720c */ /* 0x000fc80003f05070 */
[----:B------:R-:W-:-:S13]  /*38d0*/  ISETP.NE.AND.EX P0, PT, RZ, RZ, PT, P0 ;  /* 0x000000ffff00720c */ /* 0x000fda0003f05300 */
[----:B------:R-:W-:Y:S05]  /*38e0*/  @!P0 BRA `(.L_x_1) ;  /* 0x0000000c00348947 */ /* 0x000fea0003800000 */
[----:B------:R-:W-:-:S04]  /*38f0*/  ISETP.NE.U32.AND P0, PT, R10, 0x1, PT ;  /* 0x000000010a00780c */ /* 0x000fc80003f05070 */
[----:B------:R-:W-:-:S13]  /*3900*/  ISETP.NE.AND.EX P0, PT, RZ, RZ, PT, P0 ;  /* 0x000000ffff00720c */ /* 0x000fda0003f05300 */
[----:B------:R-:W-:Y:S05]  /*3910*/  @!P0 BRA `(.L_x_77) ;  /* 0x0000000800608947 */ /* 0x000fea0003800000 */
[----:B------:R-:W0:Y:S01]  /*3920*/  LDC.64 R6, c[0x0][0x388] ;  /* 0x0000e200ff067b82 */ /* 0x000e220000000a00 */
[----:B------:R-:W1:Y:S01]  /*3930*/  LDCU.64 UR4, c[0x0][0x3b0] ;  /* 0x00007600ff0477ac */ /* 0x000e620008000a00 */
[----:B------:R-:W-:Y:S02]  /*3940*/  LOP3.LUT R0, RZ, R13, RZ, 0x33, !PT ;  /* 0x0000000dff007212 */ /* 0x000fe400078e33ff */
[----:B------:R-:W-:Y:S02]  /*3950*/  LOP3.LUT R2, RZ, R11, RZ, 0x33, !PT ;  /* 0x0000000bff027212 */ /* 0x000fe400078e33ff */
[----:B------:R-:W-:Y:S02]  /*3960*/  R2UR UR6, R22 ;  /* 0x00000000160672ca */ /* 0x000fe400000e0000 */
[----:B------:R-:W-:Y:S02]  /*3970*/  R2UR UR7, R23 ;  /* 0x00000000170772ca */ /* 0x000fe400000e0000 */
[----:B-1----:R-:W-:-:S04]  /*3980*/  IADD3 R0, P0, PT, R0, UR4, RZ ;  /* 0x0000000400007c10 */ /* 0x002fc8000ff1e0ff */
[----:B------:R-:W-:Y:S02]  /*3990*/  IADD3.X R3, PT, PT, R2, UR5, RZ, P0, !PT ;  /* 0x0000000502037c10 */ /* 0x000fe400087fe4ff */
[----:B0-----:R-:W-:-:S04]  /*39a0*/  LEA R2, P0, R0, R6, 0x3 ;  /* 0x0000000600027211 */ /* 0x001fc800078018ff */
        /* <DEDUP_REMOVED lines=27> */
.L_x_79:
[----:B------:R-:W-:-:S07]  /*3b60*/  MOV R0, 0x3b80 ;  /* 0x00003b8000007802 */ /* 0x000fce0000000f00 */
[----:B------:R-:W-:Y:S05]  /*3b70*/  CALL.REL.NOINC `($__internal_0_$__cuda_sm20_div_u64) ;  /* 0x00000048001c7944 */ /* 0x000fea0003c00000 */
[----:B------:R-:W-:Y:S02]  /*3b80*/  IMAD.MOV.U32 R8, RZ, RZ, R14 ;  /* 0x000000ffff087224 */ /* 0x000fe400078e000e */
[----:B------:R-:W-:-:S07]  /*3b90*/  IMAD.MOV.U32 R9, RZ, RZ, R15 ;  /* 0x000000ffff097224 */ /* 0x000fce00078e000f */
.L_x_80:
[----:B------:R-:W-:Y:S05]  /*3ba0*/  BSYNC.RECONVERGENT B0 ;  /* 0x0000000000007941 */ /* 0x000fea0003800200 */
.L_x_78:
        /* <DEDUP_REMOVED lines=31> */
.L_x_82:
[----:B------:R-:W-:Y:S01]  /*3da0*/  IMAD.MOV.U32 R0, RZ, RZ, R14 ;  /* 0x000000ffff007224 */ /* 0x000fe200078e000e */
[----:B------:R-:W-:Y:S01]  /*3db0*/  MOV R8, 0x3e00 ;  /* 0x00003e0000087802 */ /* 0x000fe20000000f00 */
[----:B------:R-:W-:Y:S02]  /*3dc0*/  IMAD.MOV.U32 R9, RZ, RZ, R15 ;  /* 0x000000ffff097224 */ /* 0x000fe400078e000f */
[----:B------:R-:W-:Y:S02]  /*3dd0*/  IMAD.MOV.U32 R24, RZ, RZ, R17 ;  /* 0x000000ffff187224 */ /* 0x000fe400078e0011 */
[----:B------:R-:W-:-:S07]  /*3de0*/  IMAD.MOV.U32 R25, RZ, RZ, R16 ;  /* 0x000000ffff197224 */ /* 0x000fce00078e0010 */
[----:B------:R-:W-:Y:S05]  /*3df0*/  CALL.REL.NOINC `($__internal_1_$__cuda_sm20_rem_u64) ;  /* 0x00000048008c7944 */ /* 0x000fea0003c00000 */
.L_x_83:
[----:B------:R-:W-:Y:S05]  /*3e00*/  BSYNC.RECONVERGENT B0 ;  /* 0x0000000000007941 */ /* 0x000fea0003800200 */
.L_x_81:
        /* <DEDUP_REMOVED lines=28> */
.L_x_85:
[----:B------:R-:W-:Y:S01]  /*3fd0*/  IMAD.MOV.U32 R17, RZ, RZ, R24 ;  /* 0x000000ffff117224 */ /* 0x000fe200078e0018 */
[----:B------:R-:W-:Y:S01]  /*3fe0*/  MOV R0, 0x4010 ;  /* 0x0000401000007802 */ /* 0x000fe20000000f00 */
[----:B------:R-:W-:-:S07]  /*3ff0*/  IMAD.MOV.U32 R16, RZ, RZ, R25 ;  /* 0x000000ffff107224 */ /* 0x000fce00078e0019 */
[----:B------:R-:W-:Y:S05]  /*4000*/  CALL.REL.NOINC `($__internal_0_$__cuda_sm20_div_u64) ;  /* 0x0000004000f87944 */ /* 0x000fea0003c00000 */
[----:B------:R-:W-:Y:S02]  /*4010*/  IMAD.MOV.U32 R8, RZ, RZ, R14 ;  /* 0x000000ffff087224 */ /* 0x000fe400078e000e */
[----:B------:R-:W-:-:S07]  /*4020*/  IMAD.MOV.U32 R9, RZ, RZ, R15 ;  /* 0x000000ffff097224 */ /* 0x000fce00078e000f */
.L_x_86:
[----:B------:R-:W-:Y:S05]  /*4030*/  BSYNC.RECONVERGENT B0 ;  /* 0x0000000000007941 */ /* 0x000fea0003800200 */
.L_x_84:
        /* <DEDUP_REMOVED lines=29> */
.L_x_88:
[----:B------:R-:W-:Y:S01]  /*4210*/  IMAD.MOV.U32 R0, RZ, RZ, R2 ;  /* 0x000000ffff007224 */ /* 0x000fe200078e0002 */
[----:B------:R-:W-:Y:S01]  /*4220*/  MOV R8, 0x4250 ;  /* 0x0000425000087802 */ /* 0x000fe20000000f00 */
[----:B------:R-:W-:-:S07]  /*4230*/  IMAD.MOV.U32 R9, RZ, RZ, R3 ;  /* 0x000000ffff097224 */ /* 0x000fce00078e0003 */
[----:B------:R-:W-:Y:S05]  /*4240*/  CALL.REL.NOINC `($__internal_1_$__cuda_sm20_rem_u64) ;  /* 0x0000004400787944 */ /* 0x000fea0003c00000 */
[----:B------:R-:W-:Y:S02]  /*4250*/  IMAD.MOV.U32 R17, RZ, RZ, R24 ;  /* 0x000000ffff117224 */ /* 0x000fe400078e0018 */
[----:B------:R-:W-:-:S07]  /*4260*/  IMAD.MOV.U32 R16, RZ, RZ, R25 ;  /* 0x000000ffff107224 */ /* 0x000fce00078e0019 */
.L_x_89:
[----:B------:R-:W-:Y:S05]  /*4270*/  BSYNC.RECONVERGENT B0 ;  /* 0x0000000000007941 */ /* 0x000fea0003800200 */
.L_x_87:
[----:B------:R-:W-:-:S05]  /*4280*/  IADD3 R13, P0, PT, R13, 0x2, RZ ;  /* 0x000000020d0d7810 */ /* 0x000fca0007f1e0ff */
[----:B------:R-:W-:-:S08]  /*4290*/  IMAD.X R11, RZ, RZ, R11, P0 ;  /* 0x000000ffff0b7224 */ /* 0x000fd000000e060b */
.L_x_77:
[----:B------:R-:W0:Y:S02]  /*42a0*/  LDCU UR5, c[0x0][0x3b0] ;  /* 0x00007600ff0577ac */ /* 0x000e240008000800 */
[----:B0-----:R-:W-:-:S04]  /*42b0*/  ULOP3.LUT UR4, UR5, 0x1, URZ, 0xc0, !UPT ;  /* 0x0000000105047892 */ /* 0x001fc8000f8ec0ff */
[----:B------:R-:W-:-:S04]  /*42c0*/  UISETP.NE.U32.AND UP0, UPT, UR4, 0x1, UPT ;  /* 0x000000010400788c */ /* 0x000fc8000bf05070 */
[----:B------:R-:W-:-:S09]  /*42d0*/  UISETP.NE.U32.AND.EX UP0, UPT, URZ, URZ, UPT, UP0 ;  /* 0x000000ffff00728c */ /* 0x000fd2000bf05100 */
[----:B------:R-:W-:Y:S05]  /*42e0*/  BRA.U UP0, `(.L_x_1) ;  /* 0x0000000100b47547 */ /* 0x000fea000b800000 */
[----:B------:R-:W0:Y:S01]  /*42f0*/  LDC R2, c[0x0][0x3b4] ;  /* 0x0000ed00ff027b82 */ /* 0x000e220000000800 */
[----:B------:R-:W-:Y:S02]  /*4300*/  LOP3.LUT R0, RZ, R13, RZ, 0x33, !PT ;  /* 0x0000000dff007212 */ /* 0x000fe400078e33ff */
[----:B------:R-:W-:Y:S02]  /*4310*/  LOP3.LUT R3, RZ, R11, RZ, 0x33, !PT ;  /* 0x0000000bff037212 */ /* 0x000fe400078e33ff */
[----:B------:R-:W-:Y:S02]  /*4320*/  IADD3 R0, P0, PT, R0, UR5, RZ ;  /* 0x0000000500007c10 */ /* 0x000fe4000ff1e0ff */
[----:B------:R-:W-:Y:S01]  /*4330*/  R2UR UR4, R22 ;  /* 0x00000000160472ca */ /* 0x000fe200000e0000 */
[----:B------:R-:W1:Y:S01]  /*4340*/  LDC.64 R6, c[0x0][0x388] ;  /* 0x0000e200ff067b82 */ /* 0x000e620000000a00 */
[----:B------:R-:W-:Y:S01]  /*4350*/  R2UR UR5, R23 ;  /* 0x00000000170572ca */ /* 0x000fe200000e0000 */
[----:B0-----:R-:W-:Y:S01]  /*4360*/  IMAD.X R3, R3, 0x1, R2, P0 ;  /* 0x0000000103037824 */ /* 0x001fe200000e0602 */
[----:B-1----:R-:W-:-:S04]  /*4370*/  LEA R2, P0, R0, R6, 0x3 ;  /* 0x0000000600027211 */ /* 0x002fc800078018ff */
[----:B------:R-:W-:-:S07]  /*4380*/  LEA.HI.X R3, R0, R7, R3, 0x3, P0 ;  /* 0x0000000700037211 */ /* 0x000fce00000f1c03 */
        /* <DEDUP_REMOVED lines=16> */
[----:B------:R-:W-:Y:S02]  /*4490*/  IMAD R17, R8, R3, R17 ;  /* 0x0000000308117224 */ /* 0x000fe400078e0211 */
[----:B------:R-:W-:-:S03]  /*44a0*/  IMAD.MOV.U32 R3, RZ, RZ, RZ ;  /* 0x000000ffff037224 */ /* 0x000fc600078e00ff */
[----:B------:R-:W-:-:S13]  /*44b0*/  ISETP.GE.U32.AND P0, PT, R17, R8, PT ;  /* 0x000000081100720c */ /* 0x000fda0003f06070 */
[----:B------:R-:W-:Y:S02]  /*44c0*/  @P0 IMAD.IADD R17, R17, 0x1, -R8 ;  /* 0x0000000111110824 */ /* 0x000fe400078e0a08 */
[----:B------:R-:W-:-:S03]  /*44d0*/  @P0 VIADD R2, R2, 0x1 ;  /* 0x0000000102020836 */ /* 0x000fc60000000000 */
[----:B------:R-:W-:-:S13]  /*44e0*/  ISETP.GE.U32.AND P1, PT, R17, R8, PT ;  /* 0x000000081100720c */ /* 0x000fda0003f26070 */
[----:B------:R-:W-:Y:S01]  /*44f0*/  @P1 VIADD R2, R2, 0x1 ;  /* 0x0000000102021836 */ /* 0x000fe20000000000 */
[----:B------:R-:W-:Y:S01]  /*4500*/  @!P2 LOP3.LUT R2, RZ, R8, RZ, 0x33, !PT ;  /* 0x00000008ff02a212 */ /* 0x000fe200078e33ff */
[----:B------:R-:W-:Y:S06]  /*4510*/  BRA `(.L_x_92) ;  /* 0x0000000000107947 */ /* 0x000fec0003800000 */
.L_x_91:
[----:B------:R-:W-:-:S07]  /*4520*/  MOV R0, 0x4540 ;  /* 0x0000454000007802 */ /* 0x000fce0000000f00 */
[----:B------:R-:W-:Y:S05]  /*4530*/  CALL.REL.NOINC `($__internal_0_$__cuda_sm20_div_u64) ;  /* 0x0000003c00ac7944 */ /* 0x000fea0003c00000 */
[----:B------:R-:W-:Y:S02]  /*4540*/  IMAD.MOV.U32 R2, RZ, RZ, R14 ;  /* 0x000000ffff027224 */ /* 0x000fe400078e000e */
[----:B------:R-:W-:-:S07]  /*4550*/  IMAD.MOV.U32 R3, RZ, RZ, R15 ;  /* 0x000000ffff037224 */ /* 0x000fce00078e000f */
.L_x_92:
[----:B------:R-:W-:Y:S05]  /*4560*/  BSYNC.RECONVERGENT B0 ;  /* 0x0000000000007941 */ /* 0x000fea0003800200 */
.L_x_90:
[----:B------:R-:W-:Y:S02]  /*4570*/  R2UR UR4, R22 ;  /* 0x00000000160472ca */ /* 0x000fe400000e0000 */
[----:B------:R-:W-:Y:S02]  /*4580*/  R2UR UR5, R23 ;  /* 0x00000000170572ca */ /* 0x000fe400000e0000 */
[----:B------:R-:W-:-:S04]  /*4590*/  LEA R6, P0, R13, R4, 0x3 ;  /* 0x000000040d067211 */ /* 0x000fc800078018ff */
[----:B------:R-:W-:-:S07]  /*45a0*/  LEA.HI.X R7, R13, R5, R11, 0x3, P0 ;  /* 0x000000050d077211 */ /* 0x000fce00000f1c0b */
[----:B------:R0:W-:Y:S02]  /*45b0*/  ST.E.64 desc[UR4][R6.64], R2 ;  /* 0x0000000206007985 */ /* 0x0001e4000c101b04 */
.L_x_1:
[----:B0-----:R-:W0:Y:S02]  /*45c0*/  LDC.64 R2, c[0x0][0x3b0] ;  /* 0x0000ec00ff027b82 */ /* 0x001e240000000a00 */
[----:B0-----:R-:W-:-:S04]  /*45d0*/  IADD3 R0, P0, PT, R2, -0x1, RZ ;  /* 0xffffffff02007810 */ /* 0x001fc80007f1e0ff */
[----:B------:R-:W-:Y:S02]  /*45e0*/  IADD3.X R6, PT, PT, R3, -0x1, RZ, P0, !PT ;  /* 0xffffffff03067810 */ /* 0x000fe400007fe4ff */
[----:B------:R-:W-:-:S04]  /*45f0*/  ISETP.GE.U32.AND P0, PT, R0, 0x1, PT ;  /* 0x000000010000780c */ /* 0x000fc80003f06070 */
[----:B------:R-:W-:-:S13]  /*4600*/  ISETP.GE.AND.EX P0, PT, R6, RZ, PT, P0 ;  /* 0x000000ff0600720c */ /* 0x000fda0003f06300 */
[----:B------:R-:W-:Y:S05]  /*4610*/  @!P0 BRA `(.L_x_93) ;  /* 0x0000001800888947 */ /* 0x000fea0003800000 */
[----:B------:R-:W0:Y:S01]  /*4620*/  LDCU.64 UR4, c[0x0][0x3b0] ;  /* 0x00007600ff0477ac */ /* 0x000e220008000a00 */
[----:B------:R-:W-:Y:S01]  /*4630*/  BSSY.RECONVERGENT B0, `(.L_x_93) ;  /* 0x00001a0000007945 */ /* 0x000fe20003800200 */
[----:B------:R-:W-:Y:S01]  /*4640*/  IMAD.MOV.U32 R7, RZ, RZ, RZ ;  /* 0x000000ffff077224 */ /* 0x000fe200078e00ff */
[----:B------:R-:W-:Y:S01]  /*4650*/  PRMT R15, RZ, 0x7610, R15 ;  /* 0x00007610ff0f7816 */ /* 0x000fe2000000000f */
[----:B------:R-:W-:Y:S01]  /*4660*/  IMAD.MOV.U32 R14, RZ, RZ, RZ ;  /* 0x000000ffff0e7224 */ /* 0x000fe200078e00ff */
[----:B------:R-:W-:Y:S01]  /*4670*/  PRMT R16, RZ, 0x7610, R16 ;  /* 0x00007610ff107816 */ /* 0x000fe20000000010 */
[----:B------:R-:W-:Y:S02]  /*4680*/  IMAD.MOV.U32 R11, RZ, RZ, R0 ;  /* 0x000000ffff0b7224 */ /* 0x000fe400078e0000 */
[----:B------:R-:W-:Y:S02]  /*4690*/  IMAD.MOV.U32 R20, RZ, RZ, R6 ;  /* 0x000000ffff147224 */ /* 0x000fe400078e0006 */
[----:B0-----:R-:W-:-:S02]  /*46a0*/  IMAD.U32 R12, RZ, RZ, UR4 ;  /* 0x00000004ff0c7e24 */ /* 0x001fc4000f8e00ff */
[----:B------:R-:W-:-:S07]  /*46b0*/  IMAD.U32 R13, RZ, RZ, UR5 ;  /* 0x00000005ff0d7e24 */ /* 0x000fce000f8e00ff */
.L_x_103:
[----:B01----:R-:W0:Y:S01]  /*46c0*/  LDC.64 R24, c[0x0][0x3b0] ;  /* 0x0000ec00ff187b82 */ /* 0x003e220000000a00 */
[C---:B--2---:R-:W-:Y:S02]  /*46d0*/  LEA R2, P0, R11.reuse, R4, 0x3 ;  /* 0x000000040b027211 */ /* 0x044fe400078018ff */
[----:B------:R-:W-:Y:S02]  /*46e0*/  R2UR UR4, R22 ;  /* 0x00000000160472ca */ /* 0x000fe400000e0000 */
[----:B------:R-:W-:Y:S02]  /*46f0*/  LEA.HI.X R3, R11, R5, R20, 0x3, P0 ;  /* 0x000000050b037211 */ /* 0x000fe400000f1c14 */
[----:B------:R-:W-:Y:S01]  /*4700*/  R2UR UR5, R23 ;  /* 0x00000000170572ca */ /* 0x000fe200000e0000 */
[----:B------:R-:W-:Y:S01]  /*4710*/  IMAD.MOV.U32 R21, RZ, RZ, R12 ;  /* 0x000000ffff157224 */ /* 0x000fe200078e000c */
[----:B------:R-:W-:Y:S02]  /*4720*/  IADD3 R19, P2, PT, R12, -0x2, RZ ;  /* 0xfffffffe0c137810 */ /* 0x000fe40007f5e0ff */
[----:B0-----:R-:W-:-:S09]  /*4730*/  IADD3 R10, P1, P3, -R7, -0x2, R24 ;  /* 0xfffffffe070a7810 */ /* 0x001fd20007b3e118 */
[----:B-----5:R0:W5:Y:S01]  /*4740*/  LD.E.64 R8, desc[UR4][R2.64] ;  /* 0x0000000402087980 */ /* 0x020162000c101b00 */
[----:B------:R-:W-:Y:S01]  /*4750*/  IMAD.MOV.U32 R12, RZ, RZ, R11 ;  /* 0x000000ffff0c7224 */ /* 0x000fe200078e000b */
[----:B------:R-:W-:Y:S01]  /*4760*/  LOP3.LUT R11, RZ, R16, RZ, 0x33, !PT ;  /* 0x00000010ff0b7212 */ /* 0x000fe200078e33ff */
[----:B------:R-:W-:Y:S01]  /*4770*/  BSSY.RECONVERGENT B1, `(.L_x_94) ;  /* 0x00000bb000017945 */ /* 0x000fe20003800200 */
[----:B------:R-:W-:Y:S02]  /*4780*/  ISETP.GE.U32.AND P0, PT, R10, 0xf, PT ;  /* 0x0000000f0a00780c */ /* 0x000fe40003f06070 */
[----:B------:R-:W-:Y:S01]  /*4790*/  IADD3.X R10, PT, PT, ~R14, -0x1, R25, P1, P3 ;  /* 0xffffffff0e0a7810 */ /* 0x000fe20000fe6519 */
[----:B------:R-:W-:Y:S01]  /*47a0*/  IMAD.IADD R18, R11, 0x1, R24 ;  /* 0x000000010b127824 */ /* 0x000fe200078e0218 */
[----:B------:R-:W-:Y:S01]  /*47b0*/  IADD3.X R17, PT, PT, R13, -0x1, RZ, P2, !PT ;  /* 0xffffffff0d117810 */ /* 0x000fe200017fe4ff */
[----:B------:R-:W-:Y:S01]  /*47c0*/  IMAD.MOV.U32 R11, RZ, RZ, R13 ;  /* 0x000000ffff0b7224 */ /* 0x000fe200078e000d */
[----:B------:R-:W-:Y:S01]  /*47d0*/  ISETP.GE.U32.AND.EX P0, PT, R10, RZ, PT, P0 ;  /* 0x000000ff0a00720c */ /* 0x000fe20003f06100 */
[----:B------:R-:W-:Y:S01]  /*47e0*/  IMAD.MOV.U32 R13, RZ, RZ, R20 ;  /* 0x000000ffff0d7224 */ /* 0x000fe200078e0014 */
[----:B------:R-:W-:-:S11]  /*47f0*/  LOP3.LUT P1, RZ, R12, 0xf, RZ, 0xc0, !PT ;  /* 0x0000000f0cff7812 */ /* 0x000fd6000782c0ff */
[----:B0-----:R-:W-:Y:S05]  /*4800*/  @!P0 BRA `(.L_x_95) ;  /* 0x0000000800c48947 */ /* 0x001fea0003800000 */
[----:B------:R-:W-:Y:S01]  /*4810*/  LEA R10, P0, R21, R4, 0x3 ;  /* 0x00000004150a7211 */ /* 0x000fe200078018ff */
[----:B------:R-:W-:-:S03]  /*4820*/  IMAD.MOV.U32 R20, RZ, RZ, R13 ;  /* 0x000000ffff147224 */ /* 0x000fc600078e000d */
[----:B------:R-:W-:Y:S02]  /*4830*/  IADD3 R10, P2, PT, R10, -0x40, RZ ;  /* 0xffffffc00a0a7810 */ /* 0x000fe40007f5e0ff */
[----:B------:R-:W-:Y:S02]  /*4840*/  LEA.HI.X R11, R21, R5, R11, 0x3, P0 ;  /* 0x00000005150b7211 */ /* 0x000fe400000f1c0b */
[----:B------:R-:W-:Y:S02]  /*4850*/  LOP3.LUT R21, R12, 0xfffffff0, RZ, 0xc0, !PT ;  /* 0xfffffff00c157812 */ /* 0x000fe400078ec0ff */
[----:B------:R-:W-:-:S07]  /*4860*/  IADD3.X R11, PT, PT, R11, -0x1, RZ, P2, !PT ;  /* 0xffffffff0b0b7810 */ /* 0x000fce00017fe4ff */
.L_x_96:
[----:B------:R-:W-:Y:S02]  /*4870*/  R2UR UR4, R22 ;  /* 0x00000000160472ca */ /* 0x000fe400000e0000 */
[----:B------:R-:W-:-:S13]  /*4880*/  R2UR UR5, R23 ;  /* 0x00000000170572ca */ /* 0x000fda00000e0000 */
[----:B------:R-:W2:Y:S01]  /*4890*/  LD.E.64 R24, desc[UR4][R10.64+0x30] ;  /* 0x000030040a187980 */ /* 0x000ea2000c101b00 */
[----:B------:R-:W-:Y:S02]  /*48a0*/  R2UR UR6, R22 ;  /* 0x00000000160672ca */ /* 0x000fe400000e0000 */
[----:B------:R-:W-:Y:S02]  /*48b0*/  R2UR UR7, R23 ;  /* 0x00000000170772ca */ /* 0x000fe400000e0000 */
[----:B--2--5:R-:W-:-:S04]  /*48c0*/  ISETP.GT.U32.AND P0, PT, R24, R8, PT ;  /* 0x000000081800720c */ /* 0x024fc80003f04070 */
[----:B------:R-:W-:-:S13]  /*48d0*/  ISETP.GT.U32.AND.EX P0, PT, R25, R9, PT, P0 ;  /* 0x000000091900720c */ /* 0x000fda0003f04100 */
[----:B------:R-:W-:Y:S02]  /*48e0*/  @!P0 IADD3 R8, P2, PT, R8, 0x1, RZ ;  /* 0x0000000108088810 */ /* 0x000fe40007f5e0ff */
[----:B------:R-:W-:Y:S02]  /*48f0*/  @!P0 R2UR UR4, R22 ;  /* 0x00000000160482ca */ /* 0x000fe400000e0000 */
[----:B------:R-:W-:Y:S01]  /*4900*/  @!P0 R2UR UR5, R23 ;  /* 0x00000000170582ca */ /* 0x000fe200000e0000 */
[----:B------:R-:W-:Y:S02]  /*4910*/  @!P0 IMAD.X R9, RZ, RZ, R9, P2 ;  /* 0x000000ffff098224 */ /* 0x000fe400010e0609 */
[----:B------:R-:W-:Y:S02]  /*4920*/  @!P0 IMAD.MOV.U32 R26, RZ, RZ, R8 ;  /* 0x000000ffff1a8224 */ /* 0x000fe400078e0008 */
[----:B------:R-:W-:-:S08]  /*4930*/  @!P0 IMAD.MOV.U32 R27, RZ, RZ, R9 ;  /* 0x000000ffff1b8224 */ /* 0x000fd000078e0009 */
[----:B------:R0:W-:Y:S04]  /*4940*/  @!P0 ST.E.64 desc[UR4][R2.64], R26 ;  /* 0x0000001a02008985 */ /* 0x0001e8000c101b04 */
[----:B------:R-:W2:Y:S02]  /*4950*/  LD.E.64 R24, desc[UR6][R10.64+0x28] ;  /* 0x000028060a187980 */ /* 0x000ea4000c101b00 */
[----:B--2---:R-:W-:-:S04]  /*4960*/  ISETP.GT.U32.AND P0, PT, R24, R8, PT ;  /* 0x000000081800720c */ /* 0x004fc80003f04070 */
[----:B------:R-:W-:-:S13]  /*4970*/  ISETP.GT.U32.AND.EX P0, PT, R25, R9, PT, P0 ;  /* 0x000000091900720c */ /* 0x000fda0003f04100 */
[----:B------:R-:W-:Y:S02]  /*4980*/  @!P0 IADD3 R8, P2, PT, R8, 0x1, RZ ;  /* 0x0000000108088810 */ /* 0x000fe40007f5e0ff */
[----:B------:R-:W-:Y:S02]  /*4990*/  @!P0 R2UR UR4, R22 ;  /* 0x00000000160482ca */ /* 0x000fe400000e0000 */
[----:B------:R-:W-:Y:S01]  /*49a0*/  @!P0 R2UR UR5, R23 ;  /* 0x00000000170582ca */ /* 0x000fe200000e0000 */
[----:B------:R-:W-:Y:S02]  /*49b0*/  @!P0 IMAD.X R9, RZ, RZ, R9, P2 ;  /* 0x000000ffff098224 */ /* 0x000fe400010e0609 */
[----:B0-----:R-:W-:Y:S02]  /*49c0*/  @!P0 IMAD.MOV.U32 R26, RZ, RZ, R8 ;  /* 0x000000ffff1a8224 */ /* 0x001fe400078e0008 */
        /* <DEDUP_REMOVED lines=132> */
[----:B------:R1:W2:Y:S02]  /*5210*/  LD.E.64 R24, desc[UR6][R10.64+-0x48] ;  /* 0xffffb8060a187980 */ /* 0x0002a4000c101b00 */
[----:B-1----:R-:W-:-:S04]  /*5220*/  IADD3 R10, P3, PT, R10, -0x80, RZ ;  /* 0xffffff800a0a7810 */ /* 0x002fc80007f7e0ff */
[----:B------:R-:W-:Y:S02]  /*5230*/  IADD3.X R11, PT, PT, R11, -0x1, RZ, P3, !PT ;  /* 0xffffffff0b0b7810 */ /* 0x000fe40001ffe4ff */
[----:B--2---:R-:W-:-:S04]  /*5240*/  ISETP.GT.U32.AND P0, PT, R24, R8, PT ;  /* 0x000000081800720c */ /* 0x004fc80003f04070 */
[----:B------:R-:W-:-:S13]  /*5250*/  ISETP.GT.U32.AND.EX P0, PT, R25, R9, PT, P0 ;  /* 0x000000091900720c */ /* 0x000fda0003f04100 */
[----:B------:R-:W-:Y:S02]  /*5260*/  @!P0 R2UR UR4, R22 ;  /* 0x00000000160482ca */ /* 0x000fe400000e0000 */
[----:B------:R-:W-:Y:S02]  /*5270*/  @!P0 R2UR UR5, R23 ;  /* 0x00000000170582ca */ /* 0x000fe400000e0000 */
[----:B------:R-:W-:-:S05]  /*5280*/  @!P0 IADD3 R8, P2, PT, R8, 0x1, RZ ;  /* 0x0000000108088810 */ /* 0x000fca0007f5e0ff */
[----:B------:R-:W-:Y:S01]  /*5290*/  @!P0 IMAD.X R9, RZ, RZ, R9, P2 ;  /* 0x000000ffff098224 */ /* 0x000fe200010e0609 */
[----:B------:R-:W-:-:S04]  /*52a0*/  IADD3 R19, P2, PT, R19, -0x10, RZ ;  /* 0xfffffff013137810 */ /* 0x000fc80007f5e0ff */
[----:B------:R-:W-:Y:S01]  /*52b0*/  IADD3.X R17, PT, PT, R17, -0x1, RZ, P2, !PT ;  /* 0xffffffff11117810 */ /* 0x000fe200017fe4ff */
[----:B------:R0:W-:Y:S01]  /*52c0*/  @!P0 ST.E.64 desc[UR4][R2.64], R8 ;  /* 0x0000000802008985 */ /* 0x0001e2000c101b04 */
[----:B------:R-:W-:-:S04]  /*52d0*/  IADD3 R21, P0, PT, R21, -0x10, RZ ;  /* 0xfffffff015157810 */ /* 0x000fc80007f1e0ff */
[----:B------:R-:W-:Y:S02]  /*52e0*/  IADD3.X R20, PT, PT, R20, -0x1, RZ, P0, !PT ;  /* 0xffffffff14147810 */ /* 0x000fe400007fe4ff */
[----:B------:R-:W-:-:S04]  /*52f0*/  ISETP.NE.U32.AND P0, PT, R21, RZ, PT ;  /* 0x000000ff1500720c */ /* 0x000fc80003f05070 */
[----:B------:R-:W-:-:S13]  /*5300*/  ISETP.NE.AND.EX P0, PT, R20, RZ, PT, P0 ;  /* 0x000000ff1400720c */ /* 0x000fda0003f05300 */
[----:B0-----:R-:W-:Y:S05]  /*5310*/  @P0 BRA `(.L_x_96) ;  /* 0xfffffff400540947 */ /* 0x001fea000383ffff */
.L_x_95:
[----:B------:R-:W-:Y:S05]  /*5320*/  BSYNC.RECONVERGENT B1 ;  /* 0x0000000000017941 */ /* 0x000fea0003800200 */
.L_x_94:
[----:B------:R-:W-:Y:S01]  /*5330*/  BSSY.RECONVERGENT B1, `(.L_x_97) ;  /* 0x00000c6000017945 */ /* 0x000fe20003800200 */
[----:B------:R-:W-:-:S03]  /*5340*/  LOP3.LUT R18, R18, 0xf, RZ, 0xc0, !PT ;  /* 0x0000000f12127812 */ /* 0x000fc600078ec0ff */
[----:B------:R-:W-:Y:S05]  /*5350*/  @!P1 BRA `(.L_x_98) ;  /* 0x0000000c000c9947 */ /* 0x000fea0003800000 */
[----:B------:R-:W-:Y:S01]  /*5360*/  IADD3 R10, P1, PT, R18, -0x1, RZ ;  /* 0xffffffff120a7810 */ /* 0x000fe20007f3e0ff */
[----:B------:R-:W-:Y:S03]  /*5370*/  BSSY.RECONVERGENT B2, `(.L_x_99) ;  /* 0x000005c000027945 */ /* 0x000fe60003800200 */
[----:B------:R-:W-:Y:S01]  /*5380*/  ISETP.GE.U32.AND P0, PT, R10, 0x7, PT ;  /* 0x000000070a00780c */ /* 0x000fe20003f06070 */
[----:B------:R-:W-:Y:S01]  /*5390*/  IMAD.X R10, RZ, RZ, -0x1, P1 ;  /* 0xffffffffff0a7424 */ /* 0x000fe200008e06ff */
[----:B------:R-:W-:-:S04]  /*53a0*/  LOP3.LUT P1, RZ, R18, 0x7, RZ, 0xc0, !PT ;  /* 0x0000000712ff7812 */ /* 0x000fc8000782c0ff */
[----:B------:R-:W-:-:S13]  /*53b0*/  ISETP.GE.U32.AND.EX P0, PT, R10, RZ, PT, P0 ;  /* 0x000000ff0a00720c */ /* 0x000fda0003f06100 */
[----:B------:R-:W-:Y:S05]  /*53c0*/  @!P0 BRA `(.L_x_100) ;  /* 0x0000000400588947 */ /* 0x000fea0003800000 */
[----:B------:R-:W-:Y:S02]  /*53d0*/  R2UR UR4, R22 ;  /* 0x00000000160472ca */ /* 0x000fe400000e0000 */
[----:B------:R-:W-:Y:S02]  /*53e0*/  R2UR UR5, R23 ;  /* 0x00000000170572ca */ /* 0x000fe400000e0000 */
[----:B------:R-:W-:-:S04]  /*53f0*/  LEA R20, P0, R19, R4, 0x3 ;  /* 0x0000000413147211 */ /* 0x000fc800078018ff */
[----:B------:R-:W-:-:S07]  /*5400*/  LEA.HI.X R21, R19, R5, R17, 0x3, P0 ;  /* 0x0000000513157211 */ /* 0x000fce00000f1c11 */
        /* <DEDUP_REMOVED lines=75> */
[----:B------:R-:W-:Y:S02]  /*58c0*/  @!P0 R2UR UR4, R22 ;  /* 0x00000000160482ca */ /* 0x000fe400000e0000 */
[----:B------:R-:W-:Y:S02]  /*58d0*/  @!P0 R2UR UR5, R23 ;  /* 0x00000000170582ca */ /* 0x000fe400000e0000 */
[----:B------:R-:W-:-:S05]  /*58e0*/  @!P0 IADD3 R8, P2, PT, R8, 0x1, RZ ;  /* 0x0000000108088810 */ /* 0x000fca0007f5e0ff */
[----:B------:R-:W-:-:S06]  /*58f0*/  @!P0 IMAD.X R9, RZ, RZ, R9, P2 ;  /* 0x000000ffff098224 */ /* 0x000fcc00010e0609 */
[----:B------:R0:W-:Y:S01]  /*5900*/  @!P0 ST.E.64 desc[UR4][R2.64], R8 ;  /* 0x0000000802008985 */ /* 0x0001e2000c101b04 */
[----:B------:R-:W-:-:S04]  /*5910*/  IADD3 R19, P0, PT, R19, -0x8, RZ ;  /* 0xfffffff813137810 */ /* 0x000fc80007f1e0ff */
[----:B------:R-:W-:-:S09]  /*5920*/  IADD3.X R17, PT, PT, R17, -0x1, RZ, P0, !PT ;  /* 0xffffffff11117810 */ /* 0x000fd200007fe4ff */
.L_x_100:
[----:B------:R-:W-:Y:S05]  /*5930*/  BSYNC.RECONVERGENT B2 ;  /* 0x0000000000027941 */ /* 0x000fea0003800200 */
.L_x_99:
[----:B------:R-:W-:Y:S05]  /*5940*/  @!P1 BRA `(.L_x_98) ;  /* 0x0000000400909947 */ /* 0x000fea0003800000 */
[----:B------:R-:W1:Y:S01]  /*5950*/  LDCU UR4, c[0x0][0x3b0] ;  /* 0x00007600ff0477ac */ /* 0x000e620008000800 */
[----:B------:R-:W-:Y:S01]  /*5960*/  LOP3.LUT R10, RZ, R15, RZ, 0x33, !PT ;  /* 0x0000000fff0a7212 */ /* 0x000fe200078e33ff */
[----:B------:R-:W-:Y:S04]  /*5970*/  BSSY.RECONVERGENT B2, `(.L_x_101) ;  /* 0x000003a000027945 */ /* 0x000fe80003800200 */
[----:B-1----:R-:W-:-:S05]  /*5980*/  VIADD R10, R10, UR4 ;  /* 0x000000040a0a7c36 */ /* 0x002fca0008000000 */
[----:B------:R-:W-:-:S04]  /*5990*/  LOP3.LUT R10, R10, 0xffff, RZ, 0xc0, !PT ;  /* 0x0000ffff0a0a7812 */ /* 0x000fc800078ec0ff */
[C---:B------:R-:W-:Y:S02]  /*59a0*/  LOP3.LUT R11, R10.reuse, 0x7, RZ, 0xc0, !PT ;  /* 0x000000070a0b7812 */ /* 0x040fe400078ec0ff */
[----:B------:R-:W-:Y:S02]  /*59b0*/  LOP3.LUT R26, R10, 0x3, RZ, 0xc0, !PT ;  /* 0x000000030a1a7812 */ /* 0x000fe400078ec0ff */
[----:B------:R-:W-:-:S04]  /*59c0*/  IADD3 R11, P0, PT, R11, -0x1, RZ ;  /* 0xffffffff0b0b7810 */ /* 0x000fc80007f1e0ff */
[----:B------:R-:W-:Y:S01]  /*59d0*/  ISETP.GE.U32.AND P1, PT, R11, 0x3, PT ;  /* 0x000000030b00780c */ /* 0x000fe20003f26070 */
[----:B------:R-:W-:Y:S01]  /*59e0*/  IMAD.X R10, RZ, RZ, -0x1, P0 ;  /* 0xffffffffff0a7424 */ /* 0x000fe200000e06ff */
[----:B------:R-:W-:-:S04]  /*59f0*/  ISETP.NE.U32.AND P0, PT, R26, RZ, PT ;  /* 0x000000ff1a00720c */ /* 0x000fc80003f05070 */
[----:B------:R-:W-:Y:S02]  /*5a00*/  ISETP.GE.U32.AND.EX P1, PT, R10, RZ, PT, P1 ;  /* 0x000000ff0a00720c */ /* 0x000fe40003f26110 */
[----:B------:R-:W-:-:S11]  /*5a10*/  ISETP.NE.AND.EX P0, PT, RZ, RZ, PT, P0 ;  /* 0x000000ffff00720c */ /* 0x000fd60003f05300 */
        /* <DEDUP_REMOVED lines=10> */
[----:B0-----:R-:W-:Y:S02]  /*5ac0*/  @!P1 IADD3 R8, P2, PT, R8, 0x1, RZ ;  /* 0x0000000108089810 */ /* 0x001fe40007f5e0ff */
        /* <DEDUP_REMOVED lines=36> */
.L_x_102:
[----:B------:R-:W-:Y:S05]  /*5d10*/  BSYNC.RECONVERGENT B2 ;  /* 0x0000000000027941 */ /* 0x000fea0003800200 */
.L_x_101:
[----:B------:R-:W-:Y:S05]  /*5d20*/  @!P0 BRA `(.L_x_98) ;  /* 0x0000000000988947 */ /* 0x000fea0003800000 */
[----:B------:R-:W-:Y:S02]  /*5d30*/  R2UR UR4, R22 ;  /* 0x00000000160472ca */ /* 0x000fe400000e0000 */
[----:B------:R-:W-:Y:S02]  /*5d40*/  R2UR UR5, R23 ;  /* 0x00000000170572ca */ /* 0x000fe400000e0000 */
[----:B------:R-:W-:-:S04]  /*5d50*/  LEA R18, P0, R19, R4, 0x3 ;  /* 0x0000000413127211 */ /* 0x000fc800078018ff */
[----:B------:R-:W-:-:S07]  /*5d60*/  LEA.HI.X R19, R19, R5, R17, 0x3, P0 ;  /* 0x0000000513137211 */ /* 0x000fce00000f1c11 */
[----:B------:R-:W2:Y:S02]  /*5d70*/  LD.E.64 R10, desc[UR4][R18.64] ;  /* 0x00000004120a7980 */ /* 0x000ea4000c101b00 */
[----:B--2--5:R-:W-:-:S04]  /*5d80*/  ISETP.GT.U32.AND P0, PT, R10, R8, PT ;  /* 0x000000080a00720c */ /* 0x024fc80003f04070 */
[----:B------:R-:W-:-:S13]  /*5d90*/  ISETP.GT.U32.AND.EX P0, PT, R11, R9, PT, P0 ;  /* 0x000000090b00720c */ /* 0x000fda0003f04100 */
[----:B------:R-:W-:Y:S02]  /*5da0*/  @!P0 R2UR UR4, R22 ;  /* 0x00000000160482ca */ /* 0x000fe400000e0000 */
[----:B------:R-:W-:Y:S02]  /*5db0*/  @!P0 R2UR UR5, R23 ;  /* 0x00000000170582ca */ /* 0x000fe400000e0000 */
[----:B01----:R-:W-:-:S05]  /*5dc0*/  @!P0 IADD3 R8, P1, PT, R8, 0x1, RZ ;  /* 0x0000000108088810 */ /* 0x003fca0007f3e0ff */
[----:B------:R-:W-:-:S06]  /*5dd0*/  @!P0 IMAD.X R9, RZ, RZ, R9, P1 ;  /* 0x000000ffff098224 */ /* 0x000fcc00008e0609 */
[----:B------:R2:W-:Y:S01]  /*5de0*/  @!P0 ST.E.64 desc[UR4][R2.64], R8 ;  /* 0x0000000802008985 */ /* 0x0005e2000c101b04 */
[----:B------:R-:W-:-:S04]  /*5df0*/  ISETP.NE.U32.AND P0, PT, R26, 0x1, PT ;  /* 0x000000011a00780c */ /* 0x000fc80003f05070 */
[----:B------:R-:W-:-:S13]  /*5e00*/  ISETP.NE.AND.EX P0, PT, RZ, RZ, PT, P0 ;  /* 0x000000ffff00720c */ /* 0x000fda0003f05300 */
[----:B--2---:R-:W-:Y:S05]  /*5e10*/  @!P0 BRA `(.L_x_98) ;  /* 0x00000000005c8947 */ /* 0x004fea0003800000 */
[----:B------:R-:W-:Y:S02]  /*5e20*/  R2UR UR4, R22 ;  /* 0x00000000160472ca */ /* 0x000fe400000e0000 */
[----:B------:R-:W-:-:S13]  /*5e30*/  R2UR UR5, R23 ;  /* 0x00000000170572ca */ /* 0x000fda00000e0000 */
        /* <DEDUP_REMOVED lines=20> */
[----:B------:R2:W-:Y:S02]  /*5f80*/  @!P0 ST.E.64 desc[UR4][R2.64], R8 ;  /* 0x0000000802008985 */ /* 0x0005e4000c101b04 */
.L_x_98:
[----:B------:R-:W-:Y:S05]  /*5f90*/  BSYNC.RECONVERGENT B1 ;  /* 0x0000000000017941 */ /* 0x000fea0003800200 */
.L_x_97:
[----:B------:R-:W-:Y:S01]  /*5fa0*/  ISETP.GT.U32.AND P0, PT, R12, 0x1, PT ;  /* 0x000000010c00780c */ /* 0x000fe20003f04070 */
[----:B------:R-:W-:Y:S01]  /*5fb0*/  VIADD R16, R16, 0x1 ;  /* 0x0000000110107836 */ /* 0x000fe20000000000 */
[----:B------:R-:W-:Y:S01]  /*5fc0*/  IADD3 R7, P2, PT, R7, 0x1, RZ ;  /* 0x0000000107077810 */ /* 0x000fe20007f5e0ff */
[----:B------:R-:W-:Y:S01]  /*5fd0*/  VIADD R15, R15, 0x1 ;  /* 0x000000010f0f7836 */ /* 0x000fe20000000000 */
[----:B------:R-:W-:Y:S02]  /*5fe0*/  ISETP.GT.AND.EX P0, PT, R13, RZ, PT, P0 ;  /* 0x000000ff0d00720c */ /* 0x000fe40003f04300 */
[----:B------:R-:W-:Y:S01]  /*5ff0*/  IADD3 R11, P1, PT, R12, -0x1, RZ ;  /* 0xffffffff0c0b7810 */ /* 0x000fe20007f3e0ff */
[----:B------:R-:W-:-:S03]  /*6000*/  IMAD.X R14, RZ, RZ, R14, P2 ;  /* 0x000000ffff0e7224 */ /* 0x000fc600010e060e */
[----:B------:R-:W-:-:S07]  /*6010*/  IADD3.X R20, PT, PT, R13, -0x1, RZ, P1, !PT ;  /* 0xffffffff0d147810 */ /* 0x000fce0000ffe4ff */
[----:B------:R-:W-:Y:S05]  /*6020*/  @P0 BRA `(.L_x_103) ;  /* 0xffffffe400a40947 */ /* 0x000fea000383ffff */
[----:B------:R-:W-:Y:S05]  /*6030*/  BSYNC.RECONVERGENT B0 ;  /* 0x0000000000007941 */ /* 0x000fea0003800200 */
.L_x_93:
[----:B012--5:R-:W0:Y:S01]  /*6040*/  LDC.64 R8, c[0x0][0x3b0] ;  /* 0x0000ec00ff087b82 */ /* 0x027e220000000a00 */
[----:B------:R-:W-:Y:S02]  /*6050*/  CS2R R12, SRZ ;  /* 0x00000000000c7805 */ /* 0x000fe4000001ff00 */
[----:B0-----:R-:W-:-:S04]  /*6060*/  ISETP.GE.U32.AND P0, PT, R8, 0x2, PT ;  /* 0x000000020800780c */ /* 0x001fc80003f06070 */
[----:B------:R-:W-:-:S13]  /*6070*/  ISETP.GE.U32.AND.EX P0, PT, R9, RZ, PT, P0 ;  /* 0x000000ff0900720c */ /* 0x000fda0003f06100 */
[----:B------:R-:W-:Y:S05]  /*6080*/  @!P0 BRA `(.L_x_104) ;  /* 0x0000000c00788947 */ /* 0x000fea0003800000 */
[----:B------:R-:W-:Y:S01]  /*6090*/  IADD3 R2, P0, PT, R8, -0x2, RZ ;  /* 0xfffffffe08027810 */ /* 0x000fe20007f1e0ff */
[----:B------:R-:W-:Y:S01]  /*60a0*/  IMAD.MOV.U32 R7, RZ, RZ, 0x1 ;  /* 0x00000001ff077424 */ /* 0x000fe200078e00ff */
[----:B------:R-:W-:Y:S01]  /*60b0*/  LOP3.LUT R30, R0, 0x7, RZ, 0xc0, !PT ;  /* 0x00000007001e7812 */ /* 0x000fe200078ec0ff */
[----:B------:R-:W-:Y:S01]  /*60c0*/  IMAD.MOV.U32 R11, RZ, RZ, RZ ;  /* 0x000000ffff0b7224 */ /* 0x000fe200078e00ff */
[----:B------:R-:W-:Y:S02]  /*60d0*/  ISETP.GE.U32.AND P1, PT, R2, 0x7, PT ;  /* 0x000000070200780c */ /* 0x000fe40003f26070 */
[----:B------:R-:W-:Y:S02]  /*60e0*/  CS2R R12, SRZ ;  /* 0x00000000000c7805 */ /* 0x000fe4000001ff00 */
[----:B------:R-:W-:Y:S02]  /*60f0*/  IADD3.X R2, PT, PT, R9, -0x1, RZ, P0, !PT ;  /* 0xffffffff09027810 */ /* 0x000fe400007fe4ff */
[----:B------:R-:W-:-:S02]  /*6100*/  ISETP.NE.U32.AND P0, PT, R30, RZ, PT ;  /* 0x000000ff1e00720c */ /* 0x000fc40003f05070 */
[----:B------:R-:W-:Y:S02]  /*6110*/  ISETP.GE.U32.AND.EX P1, PT, R2, RZ, PT, P1 ;  /* 0x000000ff0200720c */ /* 0x000fe40003f26110 */
[----:B------:R-:W-:-:S11]  /*6120*/  ISETP.NE.AND.EX P0, PT, RZ, RZ, PT, P0 ;  /* 0x000000ffff00720c */ /* 0x000fd60003f05300 */
[----:B------:R-:W-:Y:S05]  /*6130*/  @!P1 BRA `(.L_x_105) ;  /* 0x0000000400949947 */ /* 0x000fea0003800000 */
[----:B------:R-:W-:Y:S02]  /*6140*/  R2UR UR4, R22 ;  /* 0x00000000160472ca */ /* 0x000fe400000e0000 */
[----:B------:R-:W-:-:S13]  /*6150*/  R2UR UR5, R23 ;  /* 0x00000000170572ca */ /* 0x000fda00000e0000 */
[----:B------:R0:W5:Y:S01]  /*6160*/  LD.E.64 R14, desc[UR4][R4.64] ;  /* 0x00000004040e7980 */ /* 0x000162000c101b00 */
[----:B------:R-:W-:Y:S01]  /*6170*/  IADD3 R2, P1, PT, R4, 0x20, RZ ;  /* 0x0000002004027810 */ /* 0x000fe20007f3e0ff */
[----:B------:R-:W-:Y:S01]  /*6180*/  BSSY.RECONVERGENT B0, `(.L_x_105) ;  /* 0x0000060000007945 */ /* 0x000fe20003800200 */
[----:B------:R-:W-:Y:S01]  /*6190*/  LOP3.LUT R10, R0, 0xfffffff8, RZ, 0xc0, !PT ;  /* 0xfffffff8000a7812 */ /* 0x000fe200078ec0ff */
[----:B------:R-:W-:Y:S01]  /*61a0*/  IMAD.MOV.U32 R7, RZ, RZ, 0x1 ;  /* 0x00000001ff077424 */ /* 0x000fe200078e00ff */
[----:B------:R-:W-:Y:S01]  /*61b0*/  CS2R R12, SRZ ;  /* 0x00000000000c7805 */ /* 0x000fe2000001ff00 */
[----:B------:R-:W-:Y:S02]  /*61c0*/  IMAD.MOV.U32 R11, RZ, RZ, RZ ;  /* 0x000000ffff0b7224 */ /* 0x000fe400078e00ff */
[----:B------:R-:W-:-:S07]  /*61d0*/  IMAD.X R3, RZ, RZ, R5, P1 ;  /* 0x000000ffff037224 */ /* 0x000fce00008e0605 */
.L_x_106:
[----:B------:R-:W-:Y:S02]  /*61e0*/  R2UR UR4, R22 ;  /* 0x00000000160472ca */ /* 0x000fe400000e0000 */
[----:B------:R-:W-:-:S13]  /*61f0*/  R2UR UR5, R23 ;  /* 0x00000000170572ca */ /* 0x000fda00000e0000 */
[----:B------:R-:W2:Y:S01]  /*6200*/  LD.E.64 R16, desc[UR4][R2.64+-0x18] ;  /* 0xffffe80402107980 */ /* 0x000ea2000c101b00 */
[----:B------:R-:W1:Y:S01]  /*6210*/  LDCU.64 UR4, c[0x0][0x380] ;  /* 0x00007000ff0477ac */ /* 0x000e620008000a00 */
[----:B-----5:R-:W-:Y:S01]  /*6220*/  IMAD R15, R15, R8, RZ ;  /* 0x000000080f0f7224 */ /* 0x020fe200078e02ff */
[----:B------:R-:W-:Y:S02]  /*6230*/  R2UR UR8, R22 ;  /* 0x00000000160872ca */ /* 0x000fe400000e0000 */
[C---:B------:R-:W-:Y:S01]  /*6240*/  R2UR UR9, R23.reuse ;  /* 0x00000000170972ca */ /* 0x040fe200000e0000 */
[----:B------:R-:W-:Y:S01]  /*6250*/  IMAD R19, R14, R9, R15 ;  /* 0x000000090e137224 */ /* 0x000fe200078e020f */
[----:B------:R-:W-:Y:S02]  /*6260*/  R2UR UR6, R22 ;  /* 0x00000000160672ca */ /* 0x000fe400000e0000 */
[----:B------:R-:W-:-:S09]  /*6270*/  R2UR UR7, R23 ;  /* 0x00000000170772ca */ /* 0x000fd200000e0000 */
[----:B------:R-:W3:Y:S04]  /*6280*/  LD.E.64 R20, desc[UR8][R2.64+-0x10] ;  /* 0xfffff00802147980 */ /* 0x000ee8000c101b00 */
[----:B------:R-:W4:Y:S01]  /*6290*/  LD.E.64 R24, desc[UR6][R2.64+-0x8] ;  /* 0xfffff80602187980 */ /* 0x000f22000c101b00 */
[----:B--2---:R-:W-:-:S04]  /*62a0*/  IMAD.WIDE.U32 R14, R14, R8, R16 ;  /* 0x000000080e0e7225 */ /* 0x004fc800078e0010 */
[----:B------:R-:W-:Y:S01]  /*62b0*/  IMAD.IADD R15, R15, 0x1, R19 ;  /* 0x000000010f0f7824 */ /* 0x000fe200078e0213 */
[----:B-1----:R-:W-:-:S04]  /*62c0*/  LEA R18, P1, R14, UR4, 0x3 ;  /* 0x000000040e127c11 */ /* 0x002fc8000f8218ff */
[----:B------:R-:W-:Y:S02]  /*62d0*/  LEA.HI.X R19, R14, UR5, R15, 0x3, P1 ;  /* 0x000000050e137c11 */ /* 0x000fe400088f1c0f */
[----:B------:R-:W2:Y:S04]  /*62e0*/  LD.E.64 R14, desc[UR6][R2.64] ;  /* 0x00000006020e7980 */ /* 0x000ea8000c101b00 */
[----:B------:R-:W4:Y:S01]  /*62f0*/  LDG.E.64 R18, desc[UR6][R18.64] ;  /* 0x0000000612127981 */ /* 0x000f22000c1e1b00 */
[----:B------:R-:W-:-:S04]  /*6300*/  IMAD R17, R17, R8, RZ ;  /* 0x0000000811117224 */ /* 0x000fc800078e02ff */
[C---:B------:R-:W-:Y:S02]  /*6310*/  IMAD R27, R16.reuse, R9, R17 ;  /* 0x00000009101b7224 */ /* 0x040fe400078e0211 */
[----:B---3--:R-:W-:-:S04]  /*6320*/  IMAD.WIDE.U32 R16, R16, R8, R20 ;  /* 0x0000000810107225 */ /* 0x008fc800078e0014 */
[----:B------:R-:W-:Y:S01]  /*6330*/  IMAD.IADD R17, R17, 0x1, R27 ;  /* 0x0000000111117824 */ /* 0x000fe200078e021b */
[----:B----4-:R-:W-:Y:S01]  /*6340*/  DADD R12, R18, R12 ;  /* 0x00000000120c7229 */ /* 0x010fe2000000000c */
[----:B------:R-:W-:-:S04]  /*6350*/  LEA R18, P1, R16, UR4, 0x3 ;  /* 0x0000000410127c11 */ /* 0x000fc8000f8218ff */
[----:B------:R-:W-:Y:S01]  /*6360*/  LEA.HI.X R19, R16, UR5, R17, 0x3, P1 ;  /* 0x0000000510137c11 */ /* 0x000fe200088f1c11 */
[----:B------:R-:W-:-:S04]  /*6370*/  IMAD R16, R21, R8, RZ ;  /* 0x0000000815107224 */ /* 0x000fc800078e02ff */
[C---:B------:R-:W-:Y:S01]  /*6380*/  IMAD R17, R20.reuse, R9, R16 ;  /* 0x0000000914117224 */ /* 0x040fe200078e0210 */
[----:B------:R-:W3:Y:S01]  /*6390*/  LDG.E.64 R18, desc[UR6][R18.64] ;  /* 0x0000000612127981 */ /* 0x000ee2000c1e1b00 */
[----:B------:R-:W-:-:S04]  /*63a0*/  IMAD.WIDE.U32 R20, R20, R8, R24 ;  /* 0x0000000814147225 */ /* 0x000fc800078e0018 */
[----:B------:R-:W-:Y:S01]  /*63b0*/  IMAD.IADD R17, R21, 0x1, R17 ;  /* 0x0000000115117824 */ /* 0x000fe200078e0211 */
[----:B------:R-:W-:Y:S01]  /*63c0*/  LEA R26, P1, R20, UR4, 0x3 ;  /* 0x00000004141a7c11 */ /* 0x000fe2000f8218ff */
[----:B------:R-:W-:-:S03]  /*63d0*/  IMAD R16, R25, R8, RZ ;  /* 0x0000000819107224 */ /* 0x000fc600078e02ff */
[----:B------:R-:W-:Y:S01]  /*63e0*/  LEA.HI.X R27, R20, UR5, R17, 0x3, P1 ;  /* 0x00000005141b7c11 */ /* 0x000fe200088f1c11 */
[C---:B------:R-:W-:Y:S02]  /*63f0*/  IMAD R17, R24.reuse, R9, R16 ;  /* 0x0000000918117224 */ /* 0x040fe400078e0210 */
[----:B--2---:R-:W-:Y:S02]  /*6400*/  IMAD.WIDE.U32 R24, R24, R8, R14 ;  /* 0x0000000818187225 */ /* 0x004fe400078e000e */
[----:B------:R-:W2:Y:S02]  /*6410*/  LDG.E.64 R20, desc[UR6][R26.64] ;  /* 0x000000061a147981 */ /* 0x000ea4000c1e1b00 */
[----:B------:R-:W-:Y:S01]  /*6420*/  IMAD.IADD R17, R25, 0x1, R17 ;  /* 0x0000000119117824 */ /* 0x000fe200078e0211 */
[----:B------:R-:W-:-:S04]  /*6430*/  LEA R28, P1, R24, UR4, 0x3 ;  /* 0x00000004181c7c11 */ /* 0x000fc8000f8218ff */
[----:B------:R-:W-:Y:S02]  /*6440*/  LEA.HI.X R29, R24, UR5, R17, 0x3, P1 ;  /* 0x00000005181d7c11 */ /* 0x000fe400088f1c11 */
[----:B------:R-:W4:Y:S01]  /*6450*/  LD.E.64 R16, desc[UR8][R2.64+0x8] ;  /* 0x0000080802107980 */ /* 0x000f22000c101b00 */
[----:B------:R-:W-:-:S03]  /*6460*/  IMAD R15, R15, R8, RZ ;  /* 0x000000080f0f7224 */ /* 0x000fc600078e02ff */
[----:B------:R-:W2:Y:S01]  /*6470*/  LDG.E.64 R24, desc[UR6][R28.64] ;  /* 0x000000061c187981 */ /* 0x000ea2000c1e1b00 */
[----:B------:R-:W-:-:S03]  /*6480*/  IMAD R31, R14, R9, R15 ;  /* 0x000000090e1f7224 */ /* 0x000fc600078e020f */
[----:B------:R-:W2:Y:S01]  /*6490*/  LD.E.64 R28, desc[UR8][R2.64+0x10] ;  /* 0x00001008021c7980 */ /* 0x000ea2000c101b00 */
[----:B---3--:R-:W-:-:S03]  /*64a0*/  DADD R12, R12, R18 ;  /* 0x000000000c0c7229 */ /* 0x008fc60000000012 */
[----:B------:R-:W3:Y:S01]  /*64b0*/  LD.E.64 R18, desc[UR6][R2.64+0x18] ;  /* 0x0000180602127980 */ /* 0x000ee2000c101b00 */
[----:B----4-:R-:W-:-:S04]  /*64c0*/  IMAD.WIDE.U32 R14, R14, R8, R16 ;  /* 0x000000080e0e7225 */ /* 0x010fc800078e0010 */
[----:B------:R-:W-:Y:S01]  /*64d0*/  IMAD.IADD R15, R15, 0x1, R31 ;  /* 0x000000010f0f7824 */ /* 0x000fe200078e021f */
[----:B------:R-:W-:-:S04]  /*64e0*/  LEA R32, P1, R14, UR4, 0x3 ;  /* 0x000000040e207c11 */ /* 0x000fc8000f8218ff */
[----:B------:R-:W-:Y:S02]  /*64f0*/  LEA.HI.X R33, R14, UR5, R15, 0x3, P1 ;  /* 0x000000050e217c11 */ /* 0x000fe400088f1c0f */
[----:B------:R-:W4:Y:S04]  /*6500*/  LD.E.64 R14, desc[UR6][R2.64+0x20] ;  /* 0x00002006020e7980 */ /* 0x000f28000c101b00 */
[----:B------:R-:W4:Y:S01]  /*6510*/  LDG.E.64 R26, desc[UR6][R32.64] ;  /* 0x00000006201a7981 */ /* 0x000f22000c1e1b00 */
[----:B------:R-:W-:Y:S01]  /*6520*/  IMAD R17, R17, R8, RZ ;  /* 0x0000000811117224 */ /* 0x000fe200078e02ff */
[----:B--2---:R-:W-:-:S03]  /*6530*/  DADD R12, R12, R20 ;  /* 0x000000000c0c7229 */ /* 0x004fc60000000014 */
[C---:B------:R-:W-:Y:S02]  /*6540*/  IMAD R21, R16.reuse, R9, R17 ;  /* 0x0000000910157224 */ /* 0x040fe400078e0211 */
[----:B------:R-:W-:-:S03]  /*6550*/  IMAD.WIDE.U32 R16, R16, R8, R28 ;  /* 0x0000000810107225 */ /* 0x000fc600078e001c */
[----:B------:R-:W-:Y:S01]  /*6560*/  DADD R12, R12, R24 ;  /* 0x000000000c0c7229 */ /* 0x000fe20000000018 */
[----:B------:R-:W-:Y:S01]  /*6570*/  IMAD.IADD R17, R17, 0x1, R21 ;  /* 0x0000000111117824 */ /* 0x000fe200078e0215 */
[----:B------:R-:W-:-:S04]  /*6580*/  LEA R24, P1, R16, UR4, 0x3 ;  /* 0x0000000410187c11 */ /* 0x000fc8000f8218ff */
[----:B------:R-:W-:Y:S01]  /*6590*/  LEA.HI.X R25, R16, UR5, R17, 0x3, P1 ;  /* 0x0000000510197c11 */ /* 0x000fe200088f1c11 */
[----:B------:R-:W-:-:S04]  /*65a0*/  IMAD R16, R29, R8, RZ ;  /* 0x000000081d107224 */ /* 0x000fc800078e02ff */
[C---:B------:R-:W-:Y:S02]  /*65b0*/  IMAD R17, R28.reuse, R9, R16 ;  /* 0x000000091c117224 */ /* 0x040fe400078e0210 */
[----:B---3--:R-:W-:-:S04]  /*65c0*/  IMAD.WIDE.U32 R28, R28, R8, R18 ;  /* 0x000000081c1c7225 */ /* 0x008fc800078e0012 */
[----:B------:R-:W-:Y:S02]  /*65d0*/  IMAD.IADD R17, R29, 0x1, R17 ;  /* 0x000000011d117824 */ /* 0x000fe400078e0211 */
[----:B------:R-:W-:Y:S01]  /*65e0*/  IMAD R16, R19, R8, RZ ;  /* 0x0000000813107224 */ /* 0x000fe200078e02ff */
[----:B----4-:R-:W-:Y:S01]  /*65f0*/  DADD R12, R12, R26 ;  /* 0x000000000c0c7229 */ /* 0x010fe2000000001a */
[----:B------:R-:W-:-:S04]  /*6600*/  LEA R26, P1, R28, UR4, 0x3 ;  /* 0x000000041c1a7c11 */ /* 0x000fc8000f8218ff */
[----:B------:R-:W-:Y:S01]  /*6610*/  LEA.HI.X R27, R28, UR5, R17, 0x3, P1 ;  /* 0x000000051c1b7c11 */ /* 0x000fe200088f1c11 */
[C---:B------:R-:W-:Y:S02]  /*6620*/  IMAD R17, R18.reuse, R9, R16 ;  /* 0x0000000912117224 */ /* 0x040fe400078e0210 */
[----:B------:R-:W-:-:S04]  /*6630*/  IMAD.WIDE.U32 R18, R18, R8, R14 ;  /* 0x0000000812127225 */ /* 0x000fc800078e000e */
[----:B------:R-:W-:Y:S01]  /*6640*/  IMAD.IADD R17, R19, 0x1, R17 ;  /* 0x0000000113117824 */ /* 0x000fe200078e0211 */
[----:B------:R-:W-:-:S04]  /*6650*/  LEA R20, P1, R18, UR4, 0x3 ;  /* 0x0000000412147c11 */ /* 0x000fc8000f8218ff */
[----:B------:R-:W-:Y:S02]  /*6660*/  LEA.HI.X R21, R18, UR5, R17, 0x3, P1 ;  /* 0x0000000512157c11 */ /* 0x000fe400088f1c11 */
[----:B------:R-:W2:Y:S01]  /*6670*/  LDG.E.64 R16, desc[UR6][R24.64] ;  /* 0x0000000618107981 */ /* 0x000ea2000c1e1b00 */
[----:B------:R-:W-:Y:S02]  /*6680*/  R2UR UR4, R22 ;  /* 0x00000000160472ca */ /* 0x000fe400000e0000 */
[----:B------:R-:W-:Y:S01]  /*6690*/  R2UR UR5, R23 ;  /* 0x00000000170572ca */ /* 0x000fe200000e0000 */
[----:B------:R-:W3:-:S12]  /*66a0*/  LDG.E.64 R20, desc[UR6][R20.64] ;  /* 0x0000000614147981 */ /* 0x000ed8000c1e1b00 */
[----:B------:R-:W4:Y:S01]  /*66b0*/  LDG.E.64 R18, desc[UR4][R26.64] ;  /* 0x000000041a127981 */ /* 0x000f22000c1e1b00 */
[----:B------:R-:W-:-:S05]  /*66c0*/  IADD3 R7, P1, PT, R7, 0x8, RZ ;  /* 0x0000000807077810 */ /* 0x000fca0007f3e0ff */
[----:B------:R-:W-:Y:S01]  /*66d0*/  IMAD.X R11, RZ, RZ, R11, P1 ;  /* 0x000000ffff0b7224 */ /* 0x000fe200008e060b */
[----:B--2---:R-:W-:Y:S01]  /*66e0*/  DADD R12, R12, R16 ;  /* 0x000000000c0c7229 */ /* 0x004fe20000000010 */
[----:B------:R-:W-:-:S04]  /*66f0*/  IADD3 R16, P2, PT, R7, -R10, RZ ;  /* 0x8000000a07107210 */ /* 0x000fc80007f5e0ff */
[----:B------:R-:W-:Y:S01]  /*6700*/  ISETP.NE.U32.AND P1, PT, R16, 0x1, PT ;  /* 0x000000011000780c */ /* 0x000fe20003f25070 */
[----:B------:R-:W-:-:S05]  /*6710*/  IMAD.X R16, R11, 0x1, ~R6, P2 ;  /* 0x000000010b107824 */ /* 0x000fca00010e0e06 */
[----:B------:R-:W-:Y:S01]  /*6720*/  ISETP.NE.AND.EX P1, PT, R16, RZ, PT, P1 ;  /* 0x000000ff1000720c */ /* 0x000fe20003f25310 */
[----:B----4-:R-:W-:Y:S01]  /*6730*/  DADD R12, R12, R18 ;  /* 0x000000000c0c7229 */ /* 0x010fe20000000012 */
[----:B------:R-:W-:-:S05]  /*6740*/  IADD3 R2, P2, PT, R2, 0x40, RZ ;  /* 0x0000004002027810 */ /* 0x000fca0007f5e0ff */
[----:B------:R-:W-:Y:S02]  /*6750*/  IMAD.X R3, RZ, RZ, R3, P2 ;  /* 0x000000ffff037224 */ /* 0x000fe400010e0603 */
[----:B---3--:R-:W-:-:S04]  /*6760*/  DADD R12, R12, R20 ;  /* 0x000000000c0c7229 */ /* 0x008fc80000000014 */
[----:B------:R-:W-:Y:S07]  /*6770*/  @P1 BRA `(.L_x_106) ;  /* 0xfffffff800981947 */ /* 0x000fee000383ffff */
[----:B------:R-:W-:Y:S05]  /*6780*/  BSYNC.RECONVERGENT B0 ;  /* 0x0000000000007941 */ /* 0x000fea0003800200 */
.L_x_105:
[----:B------:R-:W-:Y:S05]  /*6790*/  @!P0 BRA `(.L_x_104) ;  /* 0x0000000400b48947 */ /* 0x000fea0003800000 */
[----:B------:R-:W-:Y:S02]  /*67a0*/  ISETP.GE.U32.AND P1, PT, R30, 0x4, PT ;  /* 0x000000041e00780c */ /* 0x000fe40003f26070 */
[----:B------:R-:W-:Y:S02]  /*67b0*/  LOP3.LUT R31, R0, 0x3, RZ, 0xc0, !PT ;  /* 0x00000003001f7812 */ /* 0x000fe400078ec0ff */
[----:B------:R-:W-:Y:S02]  /*67c0*/  ISETP.GE.U32.AND.EX P1, PT, RZ, RZ, PT, P1 ;  /* 0x000000ffff00720c */ /* 0x000fe40003f26110 */
[----:B------:R-:W-:-:S04]  /*67d0*/  ISETP.NE.U32.AND P0, PT, R31, RZ, PT ;  /* 0x000000ff1f00720c */ /* 0x000fc80003f05070 */
[----:B------:R-:W-:-:S07]  /*67e0*/  ISETP.NE.AND.EX P0, PT, RZ, RZ, PT, P0 ;  /* 0x000000ffff00720c */ /* 0x000fce0003f05300 */
[----:B------:R-:W-:Y:S06]  /*67f0*/  @!P1 BRA `(.L_x_107) ;  /* 0x0000000000c09947 */ /* 0x000fec0003800000 */
[C---:B------:R-:W-:Y:S02]  /*6800*/  R2UR UR4, R22.reuse ;  /* 0x00000000160472ca */ /* 0x040fe400000e0000 */
[----:B------:R-:W-:Y:S02]  /*6810*/  R2UR UR5, R23 ;  /* 0x00000000170572ca */ /* 0x000fe400000e0000 */
[----:B------:R-:W-:Y:S02]  /*6820*/  LEA R14, P1, R7, R4, 0x3 ;  /* 0x00000004070e7211 */ /* 0x000fe400078218ff */
[----:B------:R-:W-:Y:S02]  /*6830*/  R2UR UR6, R22 ;  /* 0x00000000160672ca */ /* 0x000fe400000e0000 */
[----:B------:R-:W-:Y:S02]  /*6840*/  R2UR UR7, R23 ;  /* 0x00000000170772ca */ /* 0x000fe400000e0000 */
[----:B------:R-:W-:-:S05]  /*6850*/  LEA.HI.X R15, R7, R5, R11, 0x3, P1 ;  /* 0x00000005070f7211 */ /* 0x000fca00008f1c0b */
[----:B------:R-:W2:Y:S04]  /*6860*/  LD.E.64 R16, desc[UR4][R14.64+-0x8] ;  /* 0xfffff8040e107980 */ /* 0x000ea8000c101b00 */
[----:B------:R-:W3:Y:S04]  /*6870*/  LD.E.64 R20, desc[UR4][R14.64+0x8] ;  /* 0x000008040e147980 */ /* 0x000ee8000c101b00 */
[----:B------:R-:W4:Y:S04]  /*6880*/  LD.E.64 R18, desc[UR6][R14.64] ;  /* 0x000000060e127980 */ /* 0x000f28000c101b00 */
[----:B------:R-:W5:Y:S01]  /*6890*/  LD.E.64 R2, desc[UR4][R14.64+0x10] ;  /* 0x000010040e027980 */ /* 0x000f62000c101b00 */
[----:B------:R-:W1:Y:S03]  /*68a0*/  LDCU.64 UR4, c[0x0][0x380] ;  /* 0x00007000ff0477ac */ /* 0x000e660008000a00 */
[----:B------:R0:W5:Y:S01]  /*68b0*/  LD.E.64 R24, desc[UR6][R14.64+0x18] ;  /* 0x000018060e187980 */ /* 0x000162000c101b00 */
[----:B------:R-:W-:-:S02]  /*68c0*/  R2UR UR8, R22 ;  /* 0x00000000160872ca */ /* 0x000fc400000e0000 */
[----:B------:R-:W-:Y:S01]  /*68d0*/  R2UR UR9, R23 ;  /* 0x00000000170972ca */ /* 0x000fe200000e0000 */
[----:B--2---:R-:W-:-:S04]  /*68e0*/  IMAD R10, R17, R8, RZ ;  /* 0x00000008110a7224 */ /* 0x004fc800078e02ff */
[C---:B------:R-:W-:Y:S02]  /*68f0*/  IMAD R27, R16.reuse, R9, R10 ;  /* 0x00000009101b7224 */ /* 0x040fe400078e020a */
[----:B----4-:R-:W-:-:S04]  /*6900*/  IMAD.WIDE.U32 R16, R16, R8, R18 ;  /* 0x0000000810107225 */ /* 0x010fc800078e0012 */
[----:B------:R-:W-:Y:S01]  /*6910*/  IMAD.IADD R17, R17, 0x1, R27 ;  /* 0x0000000111117824 */ /* 0x000fe200078e021b */
[----:B-1----:R-:W-:Y:S01]  /*6920*/  LEA R26, P1, R16, UR4, 0x3 ;  /* 0x00000004101a7c11 */ /* 0x002fe2000f8218ff */
[----:B------:R-:W-:-:S03]  /*6930*/  IMAD R10, R19, R8, RZ ;  /* 0x00000008130a7224 */ /* 0x000fc600078e02ff */
[----:B------:R-:W-:Y:S01]  /*6940*/  LEA.HI.X R27, R16, UR5, R17, 0x3, P1 ;  /* 0x00000005101b7c11 */ /* 0x000fe200088f1c11 */
[C---:B------:R-:W-:Y:S02]  /*6950*/  IMAD R17, R18.reuse, R9, R10 ;  /* 0x0000000912117224 */ /* 0x040fe400078e020a */
[----:B---3--:R-:W-:-:S04]  /*6960*/  IMAD.WIDE.U32 R18, R18, R8, R20 ;  /* 0x0000000812127225 */ /* 0x008fc800078e0014 */
[----:B0-----:R-:W-:Y:S01]  /*6970*/  IMAD.IADD R15, R19, 0x1, R17 ;  /* 0x00000001130f7824 */ /* 0x001fe200078e0211 */
[----:B------:R-:W-:Y:S01]  /*6980*/  LEA R28, P1, R18, UR4, 0x3 ;  /* 0x00000004121c7c11 */ /* 0x000fe2000f8218ff */
[----:B------:R-:W-:-:S03]  /*6990*/  IMAD R10, R21, R8, RZ ;  /* 0x00000008150a7224 */ /* 0x000fc600078e02ff */
[----:B------:R-:W-:Y:S01]  /*69a0*/  LEA.HI.X R29, R18, UR5, R15, 0x3, P1 ;  /* 0x00000005121d7c11 */ /* 0x000fe200088f1c0f */
[C---:B------:R-:W-:Y:S01]  /*69b0*/  IMAD R17, R20.reuse, R9, R10 ;  /* 0x0000000914117224 */ /* 0x040fe200078e020a */
[----:B------:R-:W2:Y:S01]  /*69c0*/  LDG.E.64 R14, desc[UR6][R26.64] ;  /* 0x000000061a0e7981 */ /* 0x000ea2000c1e1b00 */
[----:B-----5:R-:W-:-:S04]  /*69d0*/  IMAD.WIDE.U32 R20, R20, R8, R2 ;  /* 0x0000000814147225 */ /* 0x020fc800078e0002 */
[-C--:B------:R-:W-:Y:S01]  /*69e0*/  IMAD R10, R3, R8.reuse, RZ ;  /* 0x00000008030a7224 */ /* 0x080fe200078e02ff */
[----:B------:R-:W-:Y:S01]  /*69f0*/  LEA R16, P1, R20, UR4, 0x3 ;  /* 0x0000000414107c11 */ /* 0x000fe2000f8218ff */
[----:B------:R-:W-:Y:S02]  /*6a00*/  IMAD.IADD R17, R21, 0x1, R17 ;  /* 0x0000000115117824 */ /* 0x000fe400078e0211 */
[C---:B------:R-:W-:Y:S02]  /*6a10*/  IMAD R19, R2.reuse, R9, R10 ;  /* 0x0000000902137224 */ /* 0x040fe400078e020a */
[----:B------:R-:W-:Y:S02]  /*6a20*/  IMAD.WIDE.U32 R24, R2, R8, R24 ;  /* 0x0000000802187225 */ /* 0x000fe400078e0018 */
[----:B------:R-:W3:Y:S01]  /*6a30*/  LDG.E.64 R2, desc[UR8][R28.64] ;  /* 0x000000081c027981 */ /* 0x000ee2000c1e1b00 */
[----:B------:R-:W-:Y:S01]  /*6a40*/  LEA.HI.X R17, R20, UR5, R17, 0x3, P1 ;  /* 0x0000000514117c11 */ /* 0x000fe200088f1c11 */
[----:B------:R-:W-:Y:S01]  /*6a50*/  IMAD.IADD R19, R25, 0x1, R19 ;  /* 0x0000000119137824 */ /* 0x000fe200078e0213 */
[----:B------:R-:W-:-:S04]  /*6a60*/  LEA R18, P1, R24, UR4, 0x3 ;  /* 0x0000000418127c11 */ /* 0x000fc8000f8218ff */
[----:B------:R-:W4:Y:S01]  /*6a70*/  LDG.E.64 R16, desc[UR6][R16.64] ;  /* 0x0000000610107981 */ /* 0x000f22000c1e1b00 */
[----:B------:R-:W-:-:S06]  /*6a80*/  LEA.HI.X R19, R24, UR5, R19, 0x3, P1 ;  /* 0x0000000518137c11 */ /* 0x000fcc00088f1c13 */
[----:B------:R-:W5:Y:S01]  /*6a90*/  LDG.E.64 R18, desc[UR8][R18.64] ;  /* 0x0000000812127981 */ /* 0x000f62000c1e1b00 */
[----:B------:R-:W-:-:S05]  /*6aa0*/  IADD3 R7, P1, PT, R7, 0x4, RZ ;  /* 0x0000000407077810 */ /* 0x000fca0007f3e0ff */
[----:B------:R-:W-:Y:S01]  /*6ab0*/  IMAD.X R11, RZ, RZ, R11, P1 ;  /* 0x000000ffff0b7224 */ /* 0x000fe200008e060b */
[----:B--2---:R-:W-:-:S08]  /*6ac0*/  DADD R14, R12, R14 ;  /* 0x000000000c0e7229 */ /* 0x004fd0000000000e */
[----:B---3--:R-:W-:-:S08]  /*6ad0*/  DADD R2, R14, R2 ;  /* 0x000000000e027229 */ /* 0x008fd00000000002 */
[----:B----4-:R-:W-:-:S08]  /*6ae0*/  DADD R2, R2, R16 ;  /* 0x0000000002027229 */ /* 0x010fd00000000010 */
[----:B-----5:R-:W-:-:S11]  /*6af0*/  DADD R12, R2, R18 ;  /* 0x00000000020c7229 */ /* 0x020fd60000000012 */
.L_x_107:
[----:B------:R-:W-:Y:S05]  /*6b00*/  @!P0 BRA `(.L_x_104) ;  /* 0x0000000000d88947 */ /* 0x000fea0003800000 */
[----:B------:R-:W-:Y:S02]  /*6b10*/  ISETP.NE.U32.AND P1, PT, R31, 0x1, PT ;  /* 0x000000011f00780c */ /* 0x000fe40003f25070 */
[----:B------:R-:W-:Y:S02]  /*6b20*/  LOP3.LUT R2, R0, 0x1, RZ, 0xc0, !PT ;  /* 0x0000000100027812 */ /* 0x000fe400078ec0ff */
[----:B------:R-:W-:Y:S02]  /*6b30*/  ISETP.NE.AND.EX P1, PT, RZ, RZ, PT, P1 ;  /* 0x000000ffff00720c */ /* 0x000fe40003f25310 */
[----:B------:R-:W-:-:S04]  /*6b40*/  ISETP.NE.U32.AND P0, PT, R2, 0x1, PT ;  /* 0x000000010200780c */ /* 0x000fc80003f05070 */
[----:B------:R-:W-:-:S07]  /*6b50*/  ISETP.NE.U32.AND.EX P0, PT, RZ, RZ, PT, P0 ;  /* 0x000000ffff00720c */ /* 0x000fce0003f05100 */
[----:B------:R-:W-:Y:S06]  /*6b60*/  @!P1 BRA `(.L_x_108) ;  /* 0x0000000000789947 */ /* 0x000fec0003800000 */
[C---:B------:R-:W-:Y:S02]  /*6b70*/  R2UR UR4, R22.reuse ;  /* 0x00000000160472ca */ /* 0x040fe400000e0000 */
[C---:B------:R-:W-:Y:S02]  /*6b80*/  R2UR UR5, R23.reuse ;  /* 0x00000000170572ca */ /* 0x040fe400000e0000 */
[C---:B------:R-:W-:Y:S02]  /*6b90*/  R2UR UR6, R22.reuse ;  /* 0x00000000160672ca */ /* 0x040fe400000e0000 */
[----:B------:R-:W-:Y:S02]  /*6ba0*/  R2UR UR7, R23 ;  /* 0x00000000170772ca */ /* 0x000fe400000e0000 */
[----:B------:R-:W-:Y:S02]  /*6bb0*/  LEA R2, P1, R7, R4, 0x3 ;  /* 0x0000000407027211 */ /* 0x000fe400078218ff */
[----:B------:R-:W-:-:S02]  /*6bc0*/  R2UR UR8, R22 ;  /* 0x00000000160872ca */ /* 0x000fc400000e0000 */
[----:B------:R-:W-:Y:S02]  /*6bd0*/  LEA.HI.X R3, R7, R5, R11, 0x3, P1 ;  /* 0x0000000507037211 */ /* 0x000fe400008f1c0b */
[----:B------:R-:W-:-:S03]  /*6be0*/  R2UR UR9, R23 ;  /* 0x00000000170972ca */ /* 0x000fc600000e0000 */
[----:B------:R-:W2:Y:S01]  /*6bf0*/  LD.E.64 R14, desc[UR4][R2.64+-0x8] ;  /* 0xfffff804020e7980 */ /* 0x000ea2000c101b00 */
[----:B------:R-:W1:Y:S03]  /*6c00*/  LDCU.64 UR4, c[0x0][0x380] ;  /* 0x00007000ff0477ac */ /* 0x000e660008000a00 */
[----:B------:R-:W3:Y:S06]  /*6c10*/  LD.E.64 R16, desc[UR6][R2.64] ;  /* 0x0000000602107980 */ /* 0x000eec000c101b00 */
[----:B------:R-:W4:Y:S01]  /*6c20*/  LD.E.64 R20, desc[UR8][R2.64+0x8] ;  /* 0x0000080802147980 */ /* 0x000f22000c101b00 */
[----:B--2---:R-:W-:-:S02]  /*6c30*/  IMAD R10, R15, R8, RZ ;  /* 0x000000080f0a7224 */ /* 0x004fc400078e02ff */
[----:B---3--:R-:W-:-:S04]  /*6c40*/  IMAD.WIDE.U32 R18, R14, R8, R16 ;  /* 0x000000080e127225 */ /* 0x008fc800078e0010 */
[----:B------:R-:W-:Y:S01]  /*6c50*/  IMAD R15, R14, R9, R10 ;  /* 0x000000090e0f7224 */ /* 0x000fe200078e020a */
[----:B-1----:R-:W-:Y:S01]  /*6c60*/  LEA R14, P1, R18, UR4, 0x3 ;  /* 0x00000004120e7c11 */ /* 0x002fe2000f8218ff */
[-C--:B------:R-:W-:Y:S02]  /*6c70*/  IMAD R10, R17, R8.reuse, RZ ;  /* 0x00000008110a7224 */ /* 0x080fe400078e02ff */
[----:B------:R-:W-:Y:S02]  /*6c80*/  IMAD.IADD R15, R19, 0x1, R15 ;  /* 0x00000001130f7824 */ /* 0x000fe400078e020f */
[----:B----4-:R-:W-:-:S03]  /*6c90*/  IMAD.WIDE.U32 R20, R16, R8, R20 ;  /* 0x0000000810147225 */ /* 0x010fc600078e0014 */
[----:B------:R-:W-:Y:S01]  /*6ca0*/  LEA.HI.X R15, R18, UR5, R15, 0x3, P1 ;  /* 0x00000005120f7c11 */ /* 0x000fe200088f1c0f */
[----:B------:R-:W-:Y:S01]  /*6cb0*/  IMAD R17, R16, R9, R10 ;  /* 0x0000000910117224 */ /* 0x000fe200078e020a */
[----:B------:R-:W-:-:S03]  /*6cc0*/  LEA R2, P1, R20, UR4, 0x3 ;  /* 0x0000000414027c11 */ /* 0x000fc6000f8218ff */
[----:B------:R-:W-:Y:S01]  /*6cd0*/  IMAD.IADD R17, R21, 0x1, R17 ;  /* 0x0000000115117824 */ /* 0x000fe200078e0211 */
[----:B------:R-:W2:Y:S04]  /*6ce0*/  LDG.E.64 R14, desc[UR6][R14.64] ;  /* 0x000000060e0e7981 */ /* 0x000ea8000c1e1b00 */
[----:B------:R-:W-:-:S06]  /*6cf0*/  LEA.HI.X R3, R20, UR5, R17, 0x3, P1 ;  /* 0x0000000514037c11 */ /* 0x000fcc00088f1c11 */
[----:B------:R-:W3:Y:S01]  /*6d00*/  LDG.E.64 R2, desc[UR8][R2.64] ;  /* 0x0000000802027981 */ /* 0x000ee2000c1e1b00 */
[----:B------:R-:W-:-:S05]  /*6d10*/  IADD3 R7, P1, PT, R7, 0x2, RZ ;  /* 0x0000000207077810 */ /* 0x000fca0007f3e0ff */
[----:B------:R-:W-:Y:S01]  /*6d20*/  IMAD.X R11, RZ, RZ, R11, P1 ;  /* 0x000000ffff0b7224 */ /* 0x000fe200008e060b */
[----:B--2---:R-:W-:-:S08]  /*6d30*/  DADD R12, R12, R14 ;  /* 0x000000000c0c7229 */ /* 0x004fd0000000000e */
[----:B---3--:R-:W-:-:S11]  /*6d40*/  DADD R12, R12, R2 ;  /* 0x000000000c0c7229 */ /* 0x008fd60000000002 */
.L_x_108:
[----:B------:R-:W-:Y:S05]  /*6d50*/  @P0 BRA `(.L_x_104) ;  /* 0x0000000000440947 */ /* 0x000fea0003800000 */
[C---:B------:R-:W-:Y:S02]  /*6d60*/  R2UR UR4, R22.reuse ;  /* 0x00000000160472ca */ /* 0x040fe400000e0000 */
[C---:B------:R-:W-:Y:S02]  /*6d70*/  R2UR UR5, R23.reuse ;  /* 0x00000000170572ca */ /* 0x040fe400000e0000 */
[----:B------:R-:W-:Y:S02]  /*6d80*/  R2UR UR6, R22 ;  /* 0x00000000160672ca */ /* 0x000fe400000e0000 */
[----:B------:R-:W-:Y:S02]  /*6d90*/  R2UR UR7, R23 ;  /* 0x00000000170772ca */ /* 0x000fe400000e0000 */
[----:B------:R-:W-:-:S04]  /*6da0*/  LEA R2, P0, R7, R4, 0x3 ;  /* 0x0000000407027211 */ /* 0x000fc800078018ff */
[----:B------:R-:W-:-:S05]  /*6db0*/  LEA.HI.X R3, R7, R5, R11, 0x3, P0 ;  /* 0x0000000507037211 */ /* 0x000fca00000f1c0b */
[----:B------:R-:W2:Y:S01]  /*6dc0*/  LD.E.64 R10, desc[UR4][R2.64+-0x8] ;  /* 0xfffff804020a7980 */ /* 0x000ea2000c101b00 */
[----:B------:R-:W1:Y:S03]  /*6dd0*/  LDCU.64 UR4, c[0x0][0x380] ;  /* 0x00007000ff0477ac */ /* 0x000e660008000a00 */
[----:B------:R-:W3:Y:S01]  /*6de0*/  LD.E.64 R14, desc[UR6][R2.64] ;  /* 0x00000006020e7980 */ /* 0x000ee2000c101b00 */
[-C--:B--2---:R-:W-:Y:S02]  /*6df0*/  IMAD R7, R11, R8.reuse, RZ ;  /* 0x000000080b077224 */ /* 0x084fe400078e02ff */
[----:B---3--:R-:W-:-:S04]  /*6e00*/  IMAD.WIDE.U32 R14, R10, R8, R14 ;  /* 0x000000080a0e7225 */ /* 0x008fc800078e000e */
[----:B------:R-:W-:Y:S01]  /*6e10*/  IMAD R7, R10, R9, R7 ;  /* 0x000000090a077224 */ /* 0x000fe200078e0207 */
[----:B-1----:R-:W-:-:S03]  /*6e20*/  LEA R10, P0, R14, UR4, 0x3 ;  /* 0x000000040e0a7c11 */ /* 0x002fc6000f8018ff */
[----:B------:R-:W-:-:S05]  /*6e30*/  IMAD.IADD R7, R15, 0x1, R7 ;  /* 0x000000010f077824 */ /* 0x000fca00078e0207 */
[----:B------:R-:W-:-:S06]  /*6e40*/  LEA.HI.X R11, R14, UR5, R7, 0x3, P0 ;  /* 0x000000050e0b7c11 */ /* 0x000fcc00080f1c07 */
[----:B------:R-:W2:Y:S02]  /*6e50*/  LDG.E.64 R10, desc[UR6][R10.64] ;  /* 0x000000060a0a7981 */ /* 0x000ea4000c1e1b00 */
[----:B--2---:R-:W-:-:S11]  /*6e60*/  DADD R12, R12, R10 ;  /* 0x000000000c0c7229 */ /* 0x004fd6000000000a */
.L_x_104:
[----:B------:R-:W-:Y:S02]  /*6e70*/  R2UR UR6, R22 ;  /* 0x00000000160672ca */ /* 0x000fe400000e0000 */
[C---:B------:R-:W-:Y:S02]  /*6e80*/  R2UR UR7, R23.reuse ;  /* 0x00000000170772ca */ /* 0x040fe400000e0000 */
[----:B------:R-:W-:Y:S02]  /*6e90*/  LEA R10, P0, R8, R4, 0x3 ;  /* 0x00000004080a7211 */ /* 0x000fe400078018ff */
[----:B------:R-:W-:Y:S02]  /*6ea0*/  R2UR UR4, R22 ;  /* 0x00000000160472ca */ /* 0x000fe400000e0000 */
[----:B------:R-:W-:Y:S02]  /*6eb0*/  R2UR UR5, R23 ;  /* 0x00000000170572ca */ /* 0x000fe400000e0000 */
[----:B------:R-:W-:-:S06]  /*6ec0*/  LEA.HI.X R11, R8, R5, R9, 0x3, P0 ;  /* 0x00000005080b7211 */ /* 0x000fcc00000f1c09 */
[----:B------:R-:W2:Y:S05]  /*6ed0*/  LD.E.64 R10, desc[UR6][R10.64+-0x8] ;  /* 0xfffff8060a0a7980 */ /* 0x000eaa000c101b00 */
[----:B------:R-:W3:Y:S01]  /*6ee0*/  LD.E.64 R2, desc[UR4][R4.64] ;  /* 0x0000000404027980 */ /* 0x000ee2000c101b00 */
[----:B------:R-:W1:Y:S01]  /*6ef0*/  LDCU.64 UR4, c[0x0][0x380] ;  /* 0x00007000ff0477ac */ /* 0x000e620008000a00 */
[----:B--2---:R-:W-:-:S04]  /*6f00*/  IMAD R7, R11, R8, RZ ;  /* 0x000000080b077224 */ /* 0x004fc800078e02ff */
[C---:B------:R-:W-:Y:S02]  /*6f10*/  IMAD R7, R10.reuse, R9, R7 ;  /* 0x000000090a077224 */ /* 0x040fe400078e0207 */
[----:B---3--:R-:W-:-:S04]  /*6f20*/  IMAD.WIDE.U32 R2, R10, R8, R2 ;  /* 0x000000080a027225 */ /* 0x008fc800078e0002 */
[----:B------:R-:W-:Y:S01]  /*6f30*/  IMAD.IADD R3, R3, 0x1, R7 ;  /* 0x0000000103037824 */ /* 0x000fe200078e0207 */
[----:B-1----:R-:W-:-:S04]  /*6f40*/  LEA R14, P0, R2, UR4, 0x3 ;  /* 0x00000004020e7c11 */ /* 0x002fc8000f8018ff */
[----:B------:R-:W-:-:S05]  /*6f50*/  LEA.HI.X R15, R2, UR5, R3, 0x3, P0 ;  /* 0x00000005020f7c11 */ /* 0x000fca00080f1c03 */
[----:B------:R-:W2:Y:S01]  /*6f60*/  LDG.E.64 R10, desc[UR6][R14.64] ;  /* 0x000000060e0a7981 */ /* 0x000ea2000c1e1b00 */
[----:B------:R-:W1:Y:S01]  /*6f70*/  LDC.64 R2, c[0x0][0x3a0] ;  /* 0x0000e800ff027b82 */ /* 0x000e620000000a00 */
[----:B------:R-:W-:Y:S01]  /*6f80*/  BSSY B0, `(.L_x_109) ;  /* 0x0000008000007945 */ /* 0x000fe20003800000 */
[----:B--2---:R-:W-:Y:S01]  /*6f90*/  DADD R16, R10, R12 ;  /* 0x000000000a107229 */ /* 0x004fe2000000000c */
[----:B-1----:R-:W-:-:S10]  /*6fa0*/  IMAD.MOV.U32 R11, RZ, RZ, 0x1 ;  /* 0x00000001ff0b7424 */ /* 0x002fd400078e00ff */
.L_x_110:
[----:B------:R-:W-:Y:S01]  /*6fb0*/  IMAD.MOV.U32 R10, RZ, RZ, RZ ;  /* 0x000000ffff0a7224 */ /* 0x000fe200078e00ff */
[----:B------:R-:W-:Y:S05]  /*6fc0*/  YIELD ;  /* 0x0000000000007946 */ /* 0x000fea0003800000 */
[----:B------:R-:W2:Y:S02]  /*6fd0*/  ATOMG.E.CAS.STRONG.GPU PT, R7, [R2], R10, R11 ;  /* 0x0000000a020773a9 */ /* 0x000ea400001ee10b */
[----:B--2---:R-:W-:-:S13]  /*6fe0*/  ISETP.NE.AND P0, PT, R7, RZ, PT ;  /* 0x000000ff0700720c */ /* 0x004fda0003f05270 */
[----:B------:R-:W-:Y:S05]  /*6ff0*/  @P0 BRA `(.L_x_110) ;  /* 0xfffffffc00ec0947 */ /* 0x000fea000383ffff */
[----:B------:R-:W-:Y:S05]  /*7000*/  BSYNC B0 ;  /* 0x0000000000007941 */ /* 0x000fea0003800000 */
.L_x_109:
[----:B------:R-:W1:Y:S01]  /*7010*/  LDC.64 R10, c[0x0][0x390] ;  /* 0x0000e400ff0a7b82 */ /* 0x000e620000000a00 */
[C---:B------:R-:W-:Y:S02]  /*7020*/  R2UR UR4, R22.reuse ;  /* 0x00000000160472ca */ /* 0x040fe400000e0000 */
[C---:B------:R-:W-:Y:S02]  /*7030*/  R2UR UR5, R23.reuse ;  /* 0x00000000170572ca */ /* 0x040fe400000e0000 */
[----:B------:R-:W-:Y:S02]  /*7040*/  R2UR UR6, R22 ;  /* 0x00000000160672ca */ /* 0x000fe400000e0000 */
[----:B------:R-:W-:-:S09]  /*7050*/  R2UR UR7, R23 ;  /* 0x00000000170772ca */ /* 0x000fd200000e0000 */
[----:B------:R2:W5:Y:S04]  /*7060*/  ATOMG.E.EXCH.STRONG.GPU PT, RZ, desc[UR4][R2.64], RZ ;  /* 0x800000ff02ff79a8 */ /* 0x000568000c1ef104 */
[----:B-1----:R-:W3:Y:S01]  /*7070*/  LDG.E.64 R12, desc[UR6][R10.64] ;  /* 0x000000060a0c7981 */ /* 0x002ee2000c1e1b00 */
[----:B------:R-:W-:Y:S01]  /*7080*/  BSSY.RECONVERGENT B0, `(.L_x_111) ;  /* 0x000012e000007945 */ /* 0x000fe20003800200 */
[----:B---3--:R-:W-:-:S14]  /*7090*/  DSETP.GEU.AND P0, PT, R16, R12, PT ;  /* 0x0000000c1000722a */ /* 0x008fdc0003f0e000 */
[----:B--2---:R-:W-:Y:S05]  /*70a0*/  @P0 BRA `(.L_x_112) ;  /* 0x0000001000ac0947 */ /* 0x004fea0003800000 */
[----:B------:R-:W-:Y:S02]  /*70b0*/  ISETP.NE.U32.AND P0, PT, R8, RZ, PT ;  /* 0x000000ff0800720c */ /* 0x000fe40003f05070 */
[----:B------:R-:W-:Y:S02]  /*70c0*/  R2UR UR4, R22 ;  /* 0x00000000160472ca */ /* 0x000fe400000e0000 */
[----:B------:R-:W-:Y:S02]  /*70d0*/  R2UR UR5, R23 ;  /* 0x00000000170572ca */ /* 0x000fe400000e0000 */
[----:B------:R-:W-:-:S11]  /*70e0*/  ISETP.NE.AND.EX P0, PT, R9, RZ, PT, P0 ;  /* 0x000000ff0900720c */ /* 0x000fd60003f05300 */
[----:B------:R1:W-:Y:S02]  /*70f0*/  STG.E.64 desc[UR4][R10.64], R16 ;  /* 0x000000100a007986 */ /* 0x0003e4000c101b04 */
[----:B------:R-:W-:Y:S05]  /*7100*/  @!P0 BRA `(.L_x_112) ;  /* 0x0000001000948947 */ /* 0x000fea0003800000 */
[----:B------:R-:W-:Y:S01]  /*7110*/  ISETP.GE.U32.AND P1, PT, R0, 0xf, PT ;  /* 0x0000000f0000780c */ /* 0x000fe20003f26070 */
[----:B------:R-:W-:Y:S01]  /*7120*/  IMAD.MOV.U32 R7, RZ, RZ, RZ ;  /* 0x000000ffff077224 */ /* 0x000fe200078e00ff */
[----:B------:R-:W-:Y:S01]  /*7130*/  LOP3.LUT R20, R8, 0xf, RZ, 0xc0, !PT ;  /* 0x0000000f08147812 */ /* 0x000fe200078ec0ff */
[----:B------:R-:W-:Y:S01]  /*7140*/  IMAD.MOV.U32 R0, RZ, RZ, RZ ;  /* 0x000000ffff007224 */ /* 0x000fe200078e00ff */
[----:B------:R-:W-:Y:S02]  /*7150*/  ISETP.GE.U32.AND.EX P1, PT, R6, RZ, PT, P1 ;  /* 0x000000ff0600720c */ /* 0x000fe40003f26110 */
[----:B------:R-:W-:-:S04]  /*7160*/  ISETP.NE.U32.AND P0, PT, R20, RZ, PT ;  /* 0x000000ff1400720c */ /* 0x000fc80003f05070 */
[----:B------:R-:W-:-:S07]  /*7170*/  ISETP.NE.AND.EX P0, PT, RZ, RZ, PT, P0 ;  /* 0x000000ffff00720c */ /* 0x000fce0003f05300 */
[----:B------:R-:W-:Y:S06]  /*7180*/  @!P1 BRA `(.L_x_113) ;  /* 0x0000000000f49947 */ /* 0x000fec0003800000 */
[----:B------:R-:W2:Y:S01]  /*7190*/  LDCU.64 UR4, c[0x0][0x398] ;  /* 0x00007300ff0477ac */ /* 0x000ea20008000a00 */
[----:B------:R-:W-:Y:S01]  /*71a0*/  IADD3 R12, P1, PT, R4, 0x40, RZ ;  /* 0x00000040040c7810 */ /* 0x000fe20007f3e0ff */
[----:B------:R-:W-:Y:S01]  /*71b0*/  BSSY.RECONVERGENT B1, `(.L_x_113) ;  /* 0x000003a000017945 */ /* 0x000fe20003800200 */
[----:B------:R-:W-:Y:S01]  /*71c0*/  LOP3.LUT R7, R8, 0xfffffff0, RZ, 0xc0, !PT ;  /* 0xfffffff008077812 */ /* 0x000fe200078ec0ff */
[----:B------:R-:W3:Y:S02]  /*71d0*/  LDCU UR6, c[0x0][0x3b4] ;  /* 0x00007680ff0677ac */ /* 0x000ee40008000800 */
[----:B------:R-:W-:Y:S02]  /*71e0*/  IMAD.X R13, RZ, RZ, R5, P1 ;  /* 0x000000ffff0d7224 */ /* 0x000fe400008e0605 */
[----:B------:R-:W-:Y:S01]  /*71f0*/  IMAD.MOV.U32 R6, RZ, RZ, R7 ;  /* 0x000000ffff067224 */ /* 0x000fe200078e0007 */
[----:B--2---:R-:W-:-:S04]  /*7200*/  UIADD3 UR4, UP0, UPT, UR4, 0x20, URZ ;  /* 0x0000002004047890 */ /* 0x004fc8000ff1e0ff */
[----:B------:R-:W-:Y:S01]  /*7210*/  UIADD3.X UR5, UPT, UPT, URZ, UR5, URZ, UP0, !UPT ;  /* 0x00000005ff057290 */ /* 0x000fe200087fe4ff */
[----:B---3--:R-:W-:Y:S02]  /*7220*/  IMAD.U32 R0, RZ, RZ, UR6 ;  /* 0x00000006ff007e24 */ /* 0x008fe4000f8e00ff */
[----:B------:R-:W-:Y:S02]  /*7230*/  IMAD.U32 R14, RZ, RZ, UR6 ;  /* 0x00000006ff0e7e24 */ /* 0x000fe4000f8e00ff */
[----:B------:R-:W-:Y:S02]  /*7240*/  IMAD.U32 R15, RZ, RZ, UR4 ;  /* 0x00000004ff0f7e24 */ /* 0x000fe4000f8e00ff */
[----:B-1----:R-:W-:-:S07]  /*7250*/  IMAD.U32 R16, RZ, RZ, UR5 ;  /* 0x00000005ff107e24 */ /* 0x002fce000f8e00ff */
.L_x_114:
[----:B------:R-:W-:Y:S02]  /*7260*/  R2UR UR4, R22 ;  /* 0x00000000160472ca */ /* 0x000fe400000e0000 */
[----:B------:R-:W-:-:S13]  /*7270*/  R2UR UR5, R23 ;  /* 0x00000000170572ca */ /* 0x000fda00000e0000 */
[----:B--2---:R-:W2:Y:S01]  /*7280*/  LD.E R9, desc[UR4][R12.64+-0x40] ;  /* 0xffffc0040c097980 */ /* 0x004ea2000c101900 */
[----:B------:R-:W-:Y:S01]  /*7290*/  R2UR UR6, R22 ;  /* 0x00000000160672ca */ /* 0x000fe200000e0000 */
[----:B------:R-:W-:Y:S01]  /*72a0*/  IMAD.MOV.U32 R10, RZ, RZ, R15 ;  /* 0x000000ffff0a7224 */ /* 0x000fe200078e000f */
[----:B------:R-:W-:Y:S01]  /*72b0*/  R2UR UR7, R23 ;  /* 0x00000000170772ca */ /* 0x000fe200000e0000 */
[----:B------:R-:W-:-:S05]  /*72c0*/  IMAD.MOV.U32 R11, RZ, RZ, R16 ;  /* 0x000000ffff0b7224 */ /* 0x000fca00078e0010 */
[----:B--2---:R1:W-:Y:S07]  /*72d0*/  STG.E desc[UR4][R10.64+-0x20], R9 ;  /* 0xffffe0090a007986 */ /* 0x0043ee000c101904 */
[----:B------:R-:W2:Y:S04]  /*72e0*/  LD.E R15, desc[UR6][R12.64+-0x38] ;  /* 0xffffc8060c0f7980 */ /* 0x000ea8000c101900 */
[----:B--2---:R2:W-:Y:S04]  /*72f0*/  STG.E desc[UR4][R10.64+-0x1c], R15 ;  /* 0xffffe40f0a007986 */ /* 0x0045e8000c101904 */
[----:B------:R-:W3:Y:S04]  /*7300*/  LD.E R17, desc[UR6][R12.64+-0x30] ;  /* 0xffffd0060c117980 */ /* 0x000ee8000c101900 */
[----:B---3--:R3:W-:Y:S04]  /*7310*/  STG.E desc[UR4][R10.64+-0x18], R17 ;  /* 0xffffe8110a007986 */ /* 0x0087e8000c101904 */
[----:B------:R-:W4:Y:S04]  /*7320*/  LD.E R19, desc[UR6][R12.64+-0x28] ;  /* 0xffffd8060c137980 */ /* 0x000f28000c101900 */
[----:B----4-:R4:W-:Y:S04]  /*7330*/  STG.E desc[UR4][R10.64+-0x14], R19 ;  /* 0xffffec130a007986 */ /* 0x0109e8000c101904 */
[----:B-1----:R-:W2:Y:S04]  /*7340*/  LD.E R9, desc[UR6][R12.64+-0x20] ;  /* 0xffffe0060c097980 */ /* 0x002ea8000c101900 */
[----:B--2---:R1:W-:Y:S04]  /*7350*/  STG.E desc[UR4][R10.64+-0x10], R9 ;  /* 0xfffff0090a007986 */ /* 0x0043e8000c101904 */
[----:B------:R-:W2:Y:S04]  /*7360*/  LD.E R15, desc[UR6][R12.64+-0x18] ;  /* 0xffffe8060c0f7980 */ /* 0x000ea8000c101900 */
[----:B--2---:R2:W-:Y:S04]  /*7370*/  STG.E desc[UR4][R10.64+-0xc], R15 ;  /* 0xfffff40f0a007986 */ /* 0x0045e8000c101904 */
[----:B---3--:R-:W3:Y:S04]  /*7380*/  LD.E R17, desc[UR6][R12.64+-0x10] ;  /* 0xfffff0060c117980 */ /* 0x008ee8000c101900 */
[----:B---3--:R3:W-:Y:S04]  /*7390*/  STG.E desc[UR4][R10.64+-0x8], R17 ;  /* 0xfffff8110a007986 */ /* 0x0087e8000c101904 */
[----:B----4-:R-:W4:Y:S04]  /*73a0*/  LD.E R19, desc[UR6][R12.64+-0x8] ;  /* 0xfffff8060c137980 */ /* 0x010f28000c101900 */
        /* <DEDUP_REMOVED lines=10> */
[----:B--2---:R-:W-:Y:S04]  /*7450*/  STG.E desc[UR4][R10.64+0x10], R9 ;  /* 0x000010090a007986 */ /* 0x004fe8000c101904 */
[----:B------:R-:W2:Y:S04]  /*7460*/  LD.E R15, desc[UR6][R12.64+0x28] ;  /* 0x000028060c0f7980 */ /* 0x000ea8000c101900 */
[----:B--2---:R1:W-:Y:S04]  /*7470*/  STG.E desc[UR4][R10.64+0x14], R15 ;  /* 0x0000140f0a007986 */ /* 0x0043e8000c101904 */
[----:B---3--:R-:W2:Y:S01]  /*7480*/  LD.E R17, desc[UR6][R12.64+0x30] ;  /* 0x000030060c117980 */ /* 0x008ea2000c101900 */
[----:B------:R-:W-:-:S04]  /*7490*/  IADD3 R6, P1, PT, R6, -0x10, RZ ;  /* 0xfffffff006067810 */ /* 0x000fc80007f3e0ff */
[----:B------:R-:W-:Y:S02]  /*74a0*/  IADD3.X R14, PT, PT, R14, -0x1, RZ, P1, !PT ;  /* 0xffffffff0e0e7810 */ /* 0x000fe40000ffe4ff */
[----:B------:R-:W-:-:S04]  /*74b0*/  ISETP.NE.U32.AND P1, PT, R6, RZ, PT ;  /* 0x000000ff0600720c */ /* 0x000fc80003f25070 */
[----:B------:R-:W-:Y:S01]  /*74c0*/  ISETP.NE.AND.EX P1, PT, R14, RZ, PT, P1 ;  /* 0x000000ff0e00720c */ /* 0x000fe20003f25310 */
[----:B--2---:R2:W-:Y:S04]  /*74d0*/  STG.E desc[UR4][R10.64+0x18], R17 ;  /* 0x000018110a007986 */ /* 0x0045e8000c101904 */
[----:B----4-:R3:W4:Y:S01]  /*74e0*/  LD.E R19, desc[UR6][R12.64+0x38] ;  /* 0x000038060c137980 */ /* 0x010722000c101900 */
[----:B-1----:R-:W-:-:S05]  /*74f0*/  IADD3 R15, P2, PT, R10, 0x40, RZ ;  /* 0x000000400a0f7810 */ /* 0x002fca0007f5e0ff */
[----:B------:R-:W-:Y:S01]  /*7500*/  IMAD.X R16, RZ, RZ, R11, P2 ;  /* 0x000000ffff107224 */ /* 0x000fe200010e060b */
[----:B---3--:R-:W-:-:S05]  /*7510*/  IADD3 R12, P3, PT, R12, 0x80, RZ ;  /* 0x000000800c0c7810 */ /* 0x008fca0007f7e0ff */
[----:B------:R-:W-:Y:S01]  /*7520*/  IMAD.X R13, RZ, RZ, R13, P3 ;  /* 0x000000ffff0d7224 */ /* 0x000fe200018e060d */
[----:B----4-:R2:W-:Y:S01]  /*7530*/  STG.E desc[UR4][R10.64+0x1c], R19 ;  /* 0x00001c130a007986 */ /* 0x0105e2000c101904 */
[----:B------:R-:W-:Y:S06]  /*7540*/  @P1 BRA `(.L_x_114) ;  /* 0xfffffffc00441947 */ /* 0x000fec000383ffff */
[----:B------:R-:W-:Y:S05]  /*7550*/  BSYNC.RECONVERGENT B1 ;  /* 0x0000000000017941 */ /* 0x000fea0003800200 */
.L_x_113:
[----:B------:R-:W-:Y:S05]  /*7560*/  @!P0 BRA `(.L_x_112) ;  /* 0x0000000c007c8947 */ /* 0x000fea0003800000 */
[----:B------:R-:W-:Y:S02]  /*7570*/  ISETP.GE.U32.AND P1, PT, R20, 0x8, PT ;  /* 0x000000081400780c */ /* 0x000fe40003f26070 */
[----:B------:R-:W-:Y:S02]  /*7580*/  LOP3.LUT R18, R8, 0x7, RZ, 0xc0, !PT ;  /* 0x0000000708127812 */ /* 0x000fe400078ec0ff */
[----:B------:R-:W-:Y:S02]  /*7590*/  ISETP.GE.U32.AND.EX P1, PT, RZ, RZ, PT, P1 ;  /* 0x000000ffff00720c */ /* 0x000fe40003f26110 */
[----:B------:R-:W-:-:S04]  /*75a0*/  ISETP.NE.U32.AND P0, PT, R18, RZ, PT ;  /* 0x000000ff1200720c */ /* 0x000fc80003f05070 */
[----:B------:R-:W-:-:S07]  /*75b0*/  ISETP.NE.AND.EX P0, PT, RZ, RZ, PT, P0 ;  /* 0x000000ffff00720c */ /* 0x000fce0003f05300 */
[----:B------:R-:W-:Y:S06]  /*75c0*/  @!P1 BRA `(.L_x_115) ;  /* 0x0000000400fc9947 */ /* 0x000fec0003800000 */
[----:B------:R-:W-:Y:S02]  /*75d0*/  R2UR UR4, R22 ;  /* 0x00000000160472ca */ /* 0x000fe400000e0000 */
[----:B------:R-:W-:Y:S02]  /*75e0*/  R2UR UR5, R23 ;  /* 0x00000000170572ca */ /* 0x000fe400000e0000 */
[----:B-12---:R-:W-:-:S04]  /*75f0*/  LEA R10, P1, R7, R4, 0x3 ;  /* 0x00000004070a7211 */ /* 0x006fc800078218ff */
[----:B------:R-:W-:-:S07]  /*7600*/  LEA.HI.X R11, R7, R5, R0, 0x3, P1 ;  /* 0x00000005070b7211 */ /* 0x000fce00008f1c00 */
[----:B------:R1:W2:Y:S01]  /*7610*/  LD.E R9, desc[UR4][R10.64] ;  /* 0x000000040a097980 */ /* 0x0002a2000c101900 */
[----:B------:R-:W3:Y:S01]  /*7620*/  LDCU.64 UR4, c[0x0][0x398] ;  /* 0x00007300ff0477ac */ /* 0x000ee20008000a00 */
[----:B------:R-:W-:Y:S02]  /*7630*/  IADD3 R16, P1, PT, R7, 0x1, RZ ;  /* 0x0000000107107810 */ /* 0x000fe40007f3e0ff */
[C---:B------:R-:W-:Y:S02]  /*7640*/  R2UR UR6, R22.reuse ;  /* 0x00000000160672ca */ /* 0x040fe400000e0000 */
[C---:B------:R-:W-:Y:S01]  /*7650*/  R2UR UR7, R23.reuse ;  /* 0x00000000170772ca */ /* 0x040fe200000e0000 */
[----:B------:R-:W-:Y:S01]  /*7660*/  IMAD.X R19, RZ, RZ, R0, P1 ;  /* 0x000000ffff137224 */ /* 0x000fe200008e0600 */
[----:B------:R-:W-:Y:S01]  /*7670*/  R2UR UR8, R22 ;  /* 0x00000000160872ca */ /* 0x000fe200000e0000 */
[----:B------:R-:W-:Y:S01]  /*7680*/  IMAD.SHL.U32 R13, R16, 0x8, RZ ;  /* 0x00000008100d7824 */ /* 0x000fe200078e00ff */
[----:B------:R-:W-:-:S02]  /*7690*/  R2UR UR9, R23 ;  /* 0x00000000170972ca */ /* 0x000fc400000e0000 */
[----:B------:R-:W-:Y:S02]  /*76a0*/  SHF.L.U64.HI R15, R16, 0x3, R19 ;  /* 0x00000003100f7819 */ /* 0x000fe40000010213 */
[----:B------:R-:W-:Y:S02]  /*76b0*/  LOP3.LUT R13, R13, 0xfffffff8, RZ, 0xc0, !PT ;  /* 0xfffffff80d0d7812 */ /* 0x000fe400078ec0ff */
[----:B------:R-:W-:Y:S02]  /*76c0*/  LOP3.LUT R15, R15, 0x7, RZ, 0xc0, !PT ;  /* 0x000000070f0f7812 */ /* 0x000fe400078ec0ff */
[----:B-1----:R-:W-:Y:S02]  /*76d0*/  IADD3 R10, P2, PT, R13, R4, RZ ;  /* 0x000000040d0a7210 */ /* 0x002fe40007f5e0ff */
[----:B---3--:R-:W-:-:S03]  /*76e0*/  LEA R12, P1, R7, UR4, 0x2 ;  /* 0x00000004070c7c11 */ /* 0x008fc6000f8210ff */
[----:B------:R-:W-:Y:S01]  /*76f0*/  IMAD.X R11, R15, 0x1, R5, P2 ;  /* 0x000000010f0b7824 */ /* 0x000fe200010e0605 */
[----:B------:R-:W-:-:S05]  /*7700*/  LEA.HI.X R13, R7, UR5, R0, 0x2, P1 ;  /* 0x00000005070d7c11 */ /* 0x000fca00088f1400 */
[----:B--2---:R1:W-:Y:S04]  /*7710*/  STG.E desc[UR6][R12.64], R9 ;  /* 0x000000090c007986 */ /* 0x0043e8000c101906 */
[----:B------:R2:W3:Y:S01]  /*7720*/  LD.E R15, desc[UR8][R10.64] ;  /* 0x000000080a0f7980 */ /* 0x0004e2000c101900 */
[----:B------:R-:W-:Y:S02]  /*7730*/  IADD3 R17, P1, PT, R7, 0x2, RZ ;  /* 0x0000000207117810 */ /* 0x000fe40007f3e0ff */
[C---:B------:R-:W-:Y:S01]  /*7740*/  SHF.L.U64.HI R19, R16.reuse, 0x2, R19 ;  /* 0x0000000210137819 */ /* 0x040fe20000010213 */
[----:B------:R-:W-:Y:S02]  /*7750*/  IMAD.SHL.U32 R16, R16, 0x4, RZ ;  /* 0x0000000410107824 */ /* 0x000fe400078e00ff */
[----:B------:R-:W-:-:S02]  /*7760*/  IMAD.X R20, RZ, RZ, R0, P1 ;  /* 0x000000ffff147224 */ /* 0x000fc400008e0600 */
[C---:B------:R-:W-:Y:S01]  /*7770*/  IMAD.SHL.U32 R6, R17.reuse, 0x8, RZ ;  /* 0x0000000811067824 */ /* 0x040fe200078e00ff */
[----:B------:R-:W-:Y:S02]  /*7780*/  LOP3.LUT R16, R16, 0xfffffffc, RZ, 0xc0, !PT ;  /* 0xfffffffc10107812 */ /* 0x000fe400078ec0ff */
[----:B------:R-:W-:Y:S02]  /*7790*/  SHF.L.U64.HI R14, R17, 0x3, R20 ;  /* 0x00000003110e7819 */ /* 0x000fe40000010214 */
[----:B-1----:R-:W-:Y:S02]  /*77a0*/  LOP3.LUT R13, R6, 0xfffffff8, RZ, 0xc0, !PT ;  /* 0xfffffff8060d7812 */ /* 0x002fe400078ec0ff */
[----:B------:R-:W-:Y:S02]  /*77b0*/  LOP3.LUT R6, R19, 0x3, RZ, 0xc0, !PT ;  /* 0x0000000313067812 */ /* 0x000fe400078ec0ff */
[----:B--2---:R-:W-:Y:S02]  /*77c0*/  IADD3 R10, P1, PT, R16, UR4, RZ ;  /* 0x00000004100a7c10 */ /* 0x004fe4000ff3e0ff */
[----:B------:R-:W-:-:S02]  /*77d0*/  LOP3.LUT R9, R14, 0x7, RZ, 0xc0, !PT ;  /* 0x000000070e097812 */ /* 0x000fc400078ec0ff */
[----:B------:R-:W-:Y:S02]  /*77e0*/  IADD3 R12, P2, PT, R13, R4, RZ ;  /* 0x000000040d0c7210 */ /* 0x000fe40007f5e0ff */
[----:B------:R-:W-:-:S03]  /*77f0*/  IADD3.X R11, PT, PT, R6, UR5, RZ, P1, !PT ;  /* 0x00000005060b7c10 */ /* 0x000fc60008ffe4ff */
[----:B------:R-:W-:Y:S02]  /*7800*/  IMAD.X R13, R9, 0x1, R5, P2 ;  /* 0x00000001090d7824 */ /* 0x000fe400010e0605 */
[----:B---3--:R1:W-:Y:S04]  /*7810*/  STG.E desc[UR6][R10.64], R15 ;  /* 0x0000000f0a007986 */ /* 0x0083e8000c101906 */
[----:B------:R2:W3:Y:S01]  /*7820*/  LD.E R9, desc[UR8][R12.64] ;  /* 0x000000080c097980 */ /* 0x0004e2000c101900 */
[----:B------:R-:W-:Y:S02]  /*7830*/  IADD3 R16, P1, PT, R7, 0x3, RZ ;  /* 0x0000000307107810 */ /* 0x000fe40007f3e0ff */
[C---:B------:R-:W-:Y:S01]  /*7840*/  SHF.L.U64.HI R20, R17.reuse, 0x2, R20 ;  /* 0x0000000211147819 */ /* 0x040fe20000010214 */
[----:B------:R-:W-:-:S02]  /*7850*/  IMAD.SHL.U32 R17, R17, 0x4, RZ ;  /* 0x0000000411117824 */ /* 0x000fc400078e00ff */
[----:B------:R-:W-:Y:S02]  /*7860*/  IMAD.X R19, RZ, RZ, R0, P1 ;  /* 0x000000ffff137224 */ /* 0x000fe400008e0600 */
[C---:B------:R-:W-:Y:S01]  /*7870*/  IMAD.SHL.U32 R6, R16.reuse, 0x8, RZ ;  /* 0x0000000810067824 */ /* 0x040fe200078e00ff */
[----:B------:R-:W-:Y:S02]  /*7880*/  LOP3.LUT R17, R17, 0xfffffffc, RZ, 0xc0, !PT ;  /* 0xfffffffc11117812 */ /* 0x000fe400078ec0ff */
[----:B------:R-:W-:Y:S02]  /*7890*/  SHF.L.U64.HI R14, R16, 0x3, R19 ;  /* 0x00000003100e7819 */ /* 0x000fe40000010213 */
[----:B-1----:R-:W-:Y:S02]  /*78a0*/  LOP3.LUT R11, R6, 0xfffffff8, RZ, 0xc0, !PT ;  /* 0xfffffff8060b7812 */ /* 0x002fe400078ec0ff */
[----:B------:R-:W-:Y:S02]  /*78b0*/  LOP3.LUT R6, R20, 0x3, RZ, 0xc0, !PT ;  /* 0x0000000314067812 */ /* 0x000fe400078ec0ff */
[----:B------:R-:W-:-:S02]  /*78c0*/  IADD3 R10, P1, PT, R17, UR4, RZ ;  /* 0x00000004110a7c10 */ /* 0x000fc4000ff3e0ff */
[----:B--2---:R-:W-:Y:S02]  /*78d0*/  LOP3.LUT R13, R14, 0x7, RZ, 0xc0, !PT ;  /* 0x000000070e0d7812 */ /* 0x004fe400078ec0ff */
        /* <DEDUP_REMOVED lines=53> */
[----:B------:R-:W-:Y:S01]  /*7c30*/  IADD3 R16, P1, PT, R7, 0x7, RZ ;  /* 0x0000000707107810 */ /* 0x000fe20007f3e0ff */
[C---:B------:R-:W-:Y:S01]  /*7c40*/  IMAD.SHL.U32 R14, R17.reuse, 0x4, RZ ;  /* 0x00000004110e7824 */ /* 0x040fe200078e00ff */
[----:B------:R-:W-:-:S03]  /*7c50*/  SHF.L.U64.HI R19, R17, 0x2, R20 ;  /* 0x0000000211137819 */ /* 0x000fc60000010214 */
[----:B------:R-:W-:Y:S01]  /*7c60*/  IMAD.X R17, RZ, RZ, R0, P1 ;  /* 0x000000ffff117224 */ /* 0x000fe200008e0600 */
[----:B------:R-:W-:Y:S01]  /*7c70*/  LOP3.LUT R14, R14, 0xfffffffc, RZ, 0xc0, !PT ;  /* 0xfffffffc0e0e7812 */ /* 0x000fe200078ec0ff */
[----:B------:R-:W-:-:S03]  /*7c80*/  IMAD.SHL.U32 R0, R16, 0x8, RZ ;  /* 0x0000000810007824 */ /* 0x000fc600078e00ff */
[----:B------:R-:W-:Y:S02]  /*7c90*/  SHF.L.U64.HI R6, R16, 0x3, R17 ;  /* 0x0000000310067819 */ /* 0x000fe40000010211 */
[----:B-1----:R-:W-:Y:S02]  /*7ca0*/  LOP3.LUT R11, R0, 0xfffffff8, RZ, 0xc0, !PT ;  /* 0xfffffff8000b7812 */ /* 0x002fe400078ec0ff */
[----:B--2---:R-:W-:Y:S02]  /*7cb0*/  LOP3.LUT R13, R6, 0x7, RZ, 0xc0, !PT ;  /* 0x00000007060d7812 */ /* 0x004fe400078ec0ff */
[----:B------:R-:W-:Y:S02]  /*7cc0*/  IADD3 R12, P2, PT, R11, R4, RZ ;  /* 0x000000040b0c7210 */ /* 0x000fe40007f5e0ff */
[----:B------:R-:W-:Y:S02]  /*7cd0*/  LOP3.LUT R0, R19, 0x3, RZ, 0xc0, !PT ;  /* 0x0000000313007812 */ /* 0x000fe400078ec0ff */
[----:B------:R-:W-:Y:S01]  /*7ce0*/  IADD3 R10, P1, PT, R14, UR4, RZ ;  /* 0x000000040e0a7c10 */ /* 0x000fe2000ff3e0ff */
[----:B------:R-:W-:-:S03]  /*7cf0*/  IMAD.X R13, R13, 0x1, R5, P2 ;  /* 0x000000010d0d7824 */ /* 0x000fc600010e0605 */
[----:B------:R-:W-:-:S05]  /*7d00*/  IADD3.X R11, PT, PT, R0, UR5, RZ, P1, !PT ;  /* 0x00000005000b7c10 */ /* 0x000fca0008ffe4ff */
[----:B---3--:R3:W-:Y:S04]  /*7d10*/  STG.E desc[UR6][R10.64], R9 ;  /* 0x000000090a007986 */ /* 0x0087e8000c101906 */
[----:B------:R-:W2:Y:S01]  /*7d20*/  LD.E R13, desc[UR8][R12.64] ;  /* 0x000000080c0d7980 */ /* 0x000ea2000c101900 */
[C---:B------:R-:W-:Y:S01]  /*7d30*/  IMAD.SHL.U32 R14, R16.reuse, 0x4, RZ ;  /* 0x00000004100e7824 */ /* 0x040fe200078e00ff */
[----:B------:R-:W-:Y:S01]  /*7d40*/  SHF.L.U64.HI R0, R16, 0x2, R17 ;  /* 0x0000000210007819 */ /* 0x000fe20000010211 */
[----:B------:R-:W-:-:S03]  /*7d50*/  VIADD R7, R7, 0x8 ;  /* 0x0000000807077836 */ /* 0x000fc60000000000 */
[----:B------:R-:W-:Y:S02]  /*7d60*/  LOP3.LUT R14, R14, 0xfffffffc, RZ, 0xc0, !PT ;  /* 0xfffffffc0e0e7812 */ /* 0x000fe400078ec0ff */
[----:B------:R-:W-:Y:S02]  /*7d70*/  LOP3.LUT R0, R0, 0x3, RZ, 0xc0, !PT ;  /* 0x0000000300007812 */ /* 0x000fe400078ec0ff */
[----:B------:R-:W-:-:S04]  /*7d80*/  IADD3 R14, P1, PT, R14, UR4, RZ ;  /* 0x000000040e0e7c10 */ /* 0x000fc8000ff3e0ff */
[----:B------:R-:W-:Y:S01]  /*7d90*/  IADD3.X R15, PT, PT, R0, UR5, RZ, P1, !PT ;  /* 0x00000005000f7c10 */ /* 0x000fe20008ffe4ff */
[----:B------:R-:W-:-:S04]  /*7da0*/  IMAD.MOV.U32 R0, RZ, RZ, RZ ;  /* 0x000000ffff007224 */ /* 0x000fc800078e00ff */
[----:B--2---:R3:W-:Y:S04]  /*7db0*/  STG.E desc[UR6][R14.64], R13 ;  /* 0x0000000d0e007986 */ /* 0x0047e8000c101906 */
.L_x_115:
[----:B------:R-:W-:Y:S05]  /*7dc0*/  @!P0 BRA `(.L_x_112) ;  /* 0x0000000400648947 */ /* 0x000fea0003800000 */
[----:B------:R-:W-:Y:S01]  /*7dd0*/  ISETP.GE.U32.AND P1, PT, R18, 0x4, PT ;  /* 0x000000041200780c */ /* 0x000fe20003f26070 */
[----:B------:R-:W-:Y:S01]  /*7de0*/  IMAD.MOV.U32 R6, RZ, RZ, RZ ;  /* 0x000000ffff067224 */ /* 0x000fe200078e00ff */
[----:B------:R-:W-:Y:S02]  /*7df0*/  LOP3.LUT R8, R8, 0x3, RZ, 0xc0, !PT ;  /* 0x0000000308087812 */ /* 0x000fe400078ec0ff */
[----:B------:R-:W-:Y:S02]  /*7e00*/  ISETP.GE.U32.AND.EX P1, PT, RZ, RZ, PT, P1 ;  /* 0x000000ffff00720c */ /* 0x000fe40003f26110 */
[----:B------:R-:W-:-:S04]  /*7e10*/  ISETP.NE.U32.AND P0, PT, R8, RZ, PT ;  /* 0x000000ff0800720c */ /* 0x000fc80003f05070 */
[----:B------:R-:W-:-:S07]  /*7e20*/  ISETP.NE.AND.EX P0, PT, R6, RZ, PT, P0 ;  /* 0x000000ff0600720c */ /* 0x000fce0003f05300 */
[----:B------:R-:W-:Y:S06]  /*7e30*/  @!P1 BRA `(.L_x_116) ;  /* 0x0000000000fc9947 */ /* 0x000fec0003800000 */
[----:B------:R-:W-:Y:S02]  /*7e40*/  R2UR UR4, R22 ;  /* 0x00000000160472ca */ /* 0x000fe400000e0000 */
[----:B------:R-:W-:Y:S02]  /*7e50*/  R2UR UR5, R23 ;  /* 0x00000000170572ca */ /* 0x000fe400000e0000 */
[----:B-123--:R-:W-:-:S04]  /*7e60*/  LEA R10, P1, R7, R4, 0x3 ;  /* 0x00000004070a7211 */ /* 0x00efc800078218ff */
        /* <DEDUP_REMOVED lines=22> */
[----:B------:R-:W-:Y:S01]  /*7fd0*/  IMAD.X R19, RZ, RZ, R0, P1 ;  /* 0x000000ffff137224 */ /* 0x000fe200008e0600 */
[----:B------:R-:W-:Y:S01]  /*7fe0*/  LOP3.LUT R17, R17, 0x3, RZ, 0xc0, !PT ;  /* 0x0000000311117812 */ /* 0x000fe200078ec0ff */
[----:B------:R-:W-:Y:S01]  /*7ff0*/  IMAD.SHL.U32 R20, R16, 0x8, RZ ;  /* 0x0000000810147824 */ /* 0x000fe200078e00ff */
[----:B------:R-:W-:-:S02]  /*8000*/  LOP3.LUT R14, R14, 0xfffffffc, RZ, 0xc0, !PT ;  /* 0xfffffffc0e0e7812 */ /* 0x000fc400078ec0ff */
[----:B------:R-:W-:Y:S02]  /*8010*/  SHF.L.U64.HI R18, R16, 0x3, R19 ;  /* 0x0000000310127819 */ /* 0x000fe40000010213 */
[----:B-1----:R-:W-:Y:S02]  /*8020*/  LOP3.LUT R13, R20, 0xfffffff8, RZ, 0xc0, !PT ;  /* 0xfffffff8140d7812 */ /* 0x002fe400078ec0ff */
[----:B--2---:R-:W-:Y:S02]  /*8030*/  IADD3 R10, P1, PT, R14, UR4, RZ ;  /* 0x000000040e0a7c10 */ /* 0x004fe4000ff3e0ff */
[----:B------:R-:W-:Y:S02]  /*8040*/  LOP3.LUT R9, R18, 0x7, RZ, 0xc0, !PT ;  /* 0x0000000712097812 */ /* 0x000fe400078ec0ff */
        /* <DEDUP_REMOVED lines=8> */
[----:B------:R-:W-:Y:S01]  /*80d0*/  IMAD.X R17, RZ, RZ, R0, P1 ;  /* 0x000000ffff117224 */ /* 0x000fe200008e0600 */
[----:B------:R-:W-:Y:S01]  /*80e0*/  LOP3.LUT R19, R19, 0x3, RZ, 0xc0, !PT ;  /* 0x0000000313137812 */ /* 0x000fe200078ec0ff */
[----:B------:R-:W-:Y:S01]  /*80f0*/  IMAD.SHL.U32 R18, R14, 0x8, RZ ;  /* 0x000000080e127824 */ /* 0x000fe200078e00ff */
[----:B------:R-:W-:Y:S02]  /*8100*/  LOP3.LUT R16, R16, 0xfffffffc, RZ, 0xc0, !PT ;  /* 0xfffffffc10107812 */ /* 0x000fe400078ec0ff */
[----:B------:R-:W-:Y:S02]  /*8110*/  SHF.L.U64.HI R0, R14, 0x3, R17 ;  /* 0x000000030e007819 */ /* 0x000fe40000010211 */
[----:B-1----:R-:W-:Y:S02]  /*8120*/  LOP3.LUT R11, R18, 0xfffffff8, RZ, 0xc0, !PT ;  /* 0xfffffff8120b7812 */ /* 0x002fe400078ec0ff */
[----:B--2---:R-:W-:Y:S02]  /*8130*/  LOP3.LUT R13, R0, 0x7, RZ, 0xc0, !PT ;  /* 0x00000007000d7812 */ /* 0x004fe400078ec0ff */
[----:B------:R-:W-:-:S02]  /*8140*/  IADD3 R12, P2, PT, R11, R4, RZ ;  /* 0x000000040b0c7210 */ /* 0x000fc40007f5e0ff */
[----:B------:R-:W-:-:S03]  /*8150*/  IADD3 R10, P1, PT, R16, UR4, RZ ;  /* 0x00000004100a7c10 */ /* 0x000fc6000ff3e0ff */
[----:B------:R-:W-:Y:S01]  /*8160*/  IMAD.X R13, R13, 0x1, R5, P2 ;  /* 0x000000010d0d7824 */ /* 0x000fe200010e0605 */
        /* <DEDUP_REMOVED lines=8> */
[----:B------:R-:W-:Y:S01]  /*81f0*/  IADD3 R14, P1, PT, R0, UR4, RZ ;  /* 0x00000004000e7c10 */ /* 0x000fe2000ff3e0ff */
[----:B------:R-:W-:-:S03]  /*8200*/  IMAD.MOV.U32 R0, RZ, RZ, RZ ;  /* 0x000000ffff007224 */ /* 0x000fc600078e00ff */
[----:B------:R-:W-:-:S05]  /*8210*/  IADD3.X R15, PT, PT, R15, UR5, RZ, P1, !PT ;  /* 0x000000050f0f7c10 */ /* 0x000fca0008ffe4ff */
[----:B--2---:R4:W-:Y:S04]  /*8220*/  STG.E desc[UR6][R14.64], R13 ;  /* 0x0000000d0e007986 */ /* 0x0049e8000c101906 */
.L_x_116:
[----:B------:R-:W-:Y:S05]  /*8230*/  @!P0 BRA `(.L_x_112) ;  /* 0x0000000000488947 */ /* 0x000fea0003800000 */
.L_x_117:
[----:B------:R-:W-:Y:S02]  /*8240*/  R2UR UR4, R22 ;  /* 0x00000000160472ca */ /* 0x000fe400000e0000 */
[----:B------:R-:W-:Y:S02]  /*8250*/  R2UR UR5, R23 ;  /* 0x00000000170572ca */ /* 0x000fe400000e0000 */
[----:B-1234-:R-:W-:-:S04]  /*8260*/  LEA R10, P0, R7, R4, 0x3 ;  /* 0x00000004070a7211 */ /* 0x01efc800078018ff */
[----:B------:R-:W-:-:S07]  /*8270*/  LEA.HI.X R11, R7, R5, R0, 0x3, P0 ;  /* 0x00000005070b7211 */ /* 0x000fce00000f1c00 */
[----:B------:R-:W2:Y:S01]  /*8280*/  LD.E R11, desc[UR4][R10.64] ;  /* 0x000000040a0b7980 */ /* 0x000ea2000c101900 */
[----:B------:R-:W1:Y:S01]  /*8290*/  LDCU.64 UR4, c[0x0][0x398] ;  /* 0x00007300ff0477ac */ /* 0x000e620008000a00 */
[----:B------:R-:W-:Y:S02]  /*82a0*/  R2UR UR6, R22 ;  /* 0x00000000160672ca */ /* 0x000fe400000e0000 */
[----:B------:R-:W-:Y:S02]  /*82b0*/  R2UR UR7, R23 ;  /* 0x00000000170772ca */ /* 0x000fe400000e0000 */
[----:B-1----:R-:W-:-:S04]  /*82c0*/  LEA R12, P0, R7, UR4, 0x2 ;  /* 0x00000004070c7c11 */ /* 0x002fc8000f8010ff */
[C---:B------:R-:W-:Y:S01]  /*82d0*/  LEA.HI.X R13, R7.reuse, UR5, R0, 0x2, P0 ;  /* 0x00000005070d7c11 */ /* 0x040fe200080f1400 */
[----:B------:R-:W-:Y:S01]  /*82e0*/  VIADD R7, R7, 0x1 ;  /* 0x0000000107077836 */ /* 0x000fe20000000000 */
[----:B------:R-:W-:Y:S01]  /*82f0*/  IADD3 R8, P0, PT, R8, -0x1, RZ ;  /* 0xffffffff08087810 */ /* 0x000fe20007f1e0ff */
[----:B------:R-:W-:-:S03]  /*8300*/  IMAD.MOV.U32 R0, RZ, RZ, RZ ;  /* 0x000000ffff007224 */ /* 0x000fc600078e00ff */
[----:B------:R-:W-:Y:S02]  /*8310*/  IADD3.X R6, PT, PT, R6, -0x1, RZ, P0, !PT ;  /* 0xffffffff06067810 */ /* 0x000fe400007fe4ff */
[----:B------:R-:W-:-:S04]  /*8320*/  ISETP.NE.U32.AND P0, PT, R8, RZ, PT ;  /* 0x000000ff0800720c */ /* 0x000fc80003f05070 */
[----:B------:R-:W-:Y:S01]  /*8330*/  ISETP.NE.AND.EX P0, PT, R6, RZ, PT, P0 ;  /* 0x000000ff0600720c */ /* 0x000fe20003f05300 */
[----:B--2---:R1:W-:-:S12]  /*8340*/  STG.E desc[UR6][R12.64], R11 ;  /* 0x0000000b0c007986 */ /* 0x0043d8000c101906 */
[----:B------:R-:W-:Y:S05]  /*8350*/  @P0 BRA `(.L_x_117) ;  /* 0xfffffffc00b80947 */ /* 0x000fea000383ffff */
.L_x_112:
[----:B------:R-:W-:Y:S05]  /*8360*/  BSYNC.RECONVERGENT B0 ;  /* 0x0000000000007941 */ /* 0x000fea0003800200 */
.L_x_111:
[----:B------:R-:W-:Y:S02]  /*8370*/  R2UR UR4, R22 ;  /* 0x00000000160472ca */ /* 0x000fe400000e0000 */
[----:B------:R-:W-:-:S13]  /*8380*/  R2UR UR5, R23 ;  /* 0x00000000170572ca */ /* 0x000fda00000e0000 */
[----:B------:R0:W5:Y:S01]  /*8390*/  ATOMG.E.EXCH.STRONG.GPU PT, RZ, desc[UR4][R2.64], RZ ;  /* 0x800000ff02ff79a8 */ /* 0x000162000c1ef104 */
[----:B------:R-:W-:-:S04]  /*83a0*/  MOV R0, 0x8 ;  /* 0x0000000800007802 */ /* 0x000fc80000000f00 */
[----:B------:R0:W0:Y:S03]  /*83b0*/  LDC.64 R6, c[0x4][R0] ;  /* 0x0100000000067b82 */ /* 0x0000260000000a00 */
[----:B------:R-:W-:-:S07]  /*83c0*/  LEPC R20, `(.L_x_118) ;  /* 0x000000001014794e */ /* 0x000fce0000000000 */
[----:B012345:R-:W-:Y:S05]  /*83d0*/  CALL.ABS.NOINC R6 ;  /* 0x0000000006007343 */ /* 0x03ffea0003c00000 */
.L_x_118:
[----:B------:R-:W-:Y:S05]  /*83e0*/  EXIT ;  /* 0x000000000000794d */ /* 0x000fea0003800000 */
        .weak           $__internal_0_$__cuda_sm20_div_u64
        .type           $__internal_0_$__cuda_sm20_div_u64,@function
        .size           $__internal_0_$__cuda_sm20_div_u64,($__internal_1_$__cuda_sm20_rem_u64 - $__internal_0_$__cuda_sm20_div_u64)
$__internal_0_$__cuda_sm20_div_u64:
[----:B------:R-:W0:Y:S08]  /*83f0*/  I2F.U64.RP R20, R8 ;  /* 0x0000000800147312 */ /* 0x000e300000309000 */
[----:B0-----:R-:W0:Y:S02]  /*8400*/  MUFU.RCP R20, R20 ;  /* 0x0000001400147308 */ /* 0x001e240000001000 */
[----:B0-----:R-:W-:-:S06]  /*8410*/  VIADD R14, R20, 0x1ffffffe ;  /* 0x1ffffffe140e7836 */ /* 0x001fcc0000000000 */
[----:B------:R-:W0:Y:S02]  /*8420*/  F2I.U64.TRUNC R14, R14 ;  /* 0x0000000e000e7311 */ /* 0x000e24000020d800 */
[----:B0-----:R-:W-:-:S04]  /*8430*/  IMAD.WIDE.U32 R18, R14, R8, RZ ;  /* 0x000000080e127225 */ /* 0x001fc800078e00ff */
[----:B------:R-:W-:Y:S01]  /*8440*/  IMAD R19, R14, R9, R19 ;  /* 0x000000090e137224 */ /* 0x000fe200078e0213 */
[----:B------:R-:W-:-:S03]  /*8450*/  IADD3 R27, P0, PT, RZ, -R18, RZ ;  /* 0x80000012ff1b7210 */ /* 0x000fc60007f1e0ff */
[----:B------:R-:W-:Y:S02]  /*8460*/  IMAD R19, R15, R8, R19 ;  /* 0x000000080f137224 */ /* 0x000fe400078e0213 */
[----:B------:R-:W-:-:S04]  /*8470*/  IMAD.HI.U32 R18, R14, R27, RZ ;  /* 0x0000001b0e127227 */ /* 0x000fc800078e00ff */
[----:B------:R-:W-:Y:S02]  /*8480*/  IMAD.X R29, RZ, RZ, ~R19, P0 ;  /* 0x000000ffff1d7224 */ /* 0x000fe400000e0e13 */
[----:B------:R-:W-:Y:S02]  /*8490*/  IMAD.MOV.U32 R19, RZ, RZ, R14 ;  /* 0x000000ffff137224 */ /* 0x000fe400078e000e */
[----:B------:R-:W-:-:S04]  /*84a0*/  IMAD.WIDE.U32 R18, P0, R14, R29, R18 ;  /* 0x0000001d0e127225 */ /* 0x000fc80007800012 */
[----:B------:R-:W-:-:S04]  /*84b0*/  IMAD.HI.U32 R18, P1, R15, R27, R18 ;  /* 0x0000001b0f127227 */ /* 0x000fc80007820012 */
[CC--:B------:R-:W-:Y:S02]  /*84c0*/  IMAD R19, R15.reuse, R29.reuse, RZ ;  /* 0x0000001d0f137224 */ /* 0x0c0fe400078e02ff */
[----:B------:R-:W-:-:S03]  /*84d0*/  IMAD.HI.U32 R27, R15, R29, RZ ;  /* 0x0000001d0f1b7227 */ /* 0x000fc600078e00ff */
[----:B------:R-:W-:Y:S01]  /*84e0*/  IADD3 R19, P2, PT, R19, R18, RZ ;  /* 0x0000001213137210 */ /* 0x000fe20007f5e0ff */
[----:B------:R-:W-:-:S04]  /*84f0*/  IMAD.X R27, R27, 0x1, R15, P0 ;  /* 0x000000011b1b7824 */ /* 0x000fc800000e060f */
[----:B------:R-:W-:Y:S01]  /*8500*/  IMAD.WIDE.U32 R14, R19, R8, RZ ;  /* 0x00000008130e7225 */ /* 0x000fe200078e00ff */
[----:B------:R-:W-:-:S03]  /*8510*/  IADD3.X R27, PT, PT, RZ, RZ, R27, P2, P1 ;  /* 0x000000ffff1b7210 */ /* 0x000fc600017e241b */
[----:B------:R-:W-:Y:S01]  /*8520*/  IMAD R15, R19, R9, R15 ;  /* 0x00000009130f7224 */ /* 0x000fe200078e020f */
[----:B------:R-:W-:-:S03]  /*8530*/  IADD3 R29, P0, PT, RZ, -R14, RZ ;  /* 0x8000000eff1d7210 */ /* 0x000fc60007f1e0ff */
[----:B------:R-:W-:Y:S02]  /*8540*/  IMAD R15, R27, R8, R15 ;  /* 0x000000081b0f7224 */ /* 0x000fe400078e020f */
[----:B------:R-:W-:-:S04]  /*8550*/  IMAD.HI.U32 R18, R19, R29, RZ ;  /* 0x0000001d13127227 */ /* 0x000fc800078e00ff */
[----:B------:R-:W-:Y:S02]  /*8560*/  IMAD.X R14, RZ, RZ, ~R15, P0 ;  /* 0x000000ffff0e7224 */ /* 0x000fe400000e0e0f */
[----:B------:R-:W-:Y:S02]  /*8570*/  IMAD.MOV.U32 R15, RZ, RZ, RZ ;  /* 0x000000ffff0f7224 */ /* 0x000fe400078e00ff */
[----:B------:R-:W-:-:S04]  /*8580*/  IMAD.WIDE.U32 R18, P0, R19, R14, R18 ;  /* 0x0000000e13127225 */ /* 0x000fc80007800012 */
[----:B------:R-:W-:-:S04]  /*8590*/  IMAD.HI.U32 R19, P1, R27, R29, R18 ;  /* 0x0000001d1b137227 */ /* 0x000fc80007820012 */
[CC--:B------:R-:W-:Y:S02]  /*85a0*/  IMAD R18, R27.reuse, R14.reuse, RZ ;  /* 0x0000000e1b127224 */ /* 0x0c0fe400078e02ff */
[----:B------:R-:W-:-:S03]  /*85b0*/  IMAD.HI.U32 R14, R27, R14, RZ ;  /* 0x0000000e1b0e7227 */ /* 0x000fc600078e00ff */
[----:B------:R-:W-:Y:S01]  /*85c0*/  IADD3 R19, P2, PT, R18, R19, RZ ;  /* 0x0000001312137210 */ /* 0x000fe20007f5e0ff */
[----:B------:R-:W-:-:S04]  /*85d0*/  IMAD.X R27, R14, 0x1, R27, P0 ;  /* 0x000000010e1b7824 */ /* 0x000fc800000e061b */
[----:B------:R-:W-:Y:S01]  /*85e0*/  IMAD.HI.U32 R14, R19, R17, RZ ;  /* 0x00000011130e7227 */ /* 0x000fe200078e00ff */
[----:B------:R-:W-:-:S03]  /*85f0*/  IADD3.X R27, PT, PT, RZ, RZ, R27, P2, P1 ;  /* 0x000000ffff1b7210 */ /* 0x000fc600017e241b */
[----:B------:R-:W-:-:S04]  /*8600*/  IMAD.WIDE.U32 R14, R19, R16, R14 ;  /* 0x00000010130e7225 */ /* 0x000fc800078e000e */
[C---:B------:R-:W-:Y:S02]  /*8610*/  IMAD R29, R27.reuse, R16, RZ ;  /* 0x000000101b1d7224 */ /* 0x040fe400078e02ff */
[----:B------:R-:W-:-:S04]  /*8620*/  IMAD.HI.U32 R14, P0, R27, R17, R14 ;  /* 0x000000111b0e7227 */ /* 0x000fc8000780000e */
[----:B------:R-:W-:Y:S01]  /*8630*/  IMAD.HI.U32 R19, R27, R16, RZ ;  /* 0x000000101b137227 */ /* 0x000fe200078e00ff */
[----:B------:R-:W-:-:S03]  /*8640*/  IADD3 R27, P1, PT, R29, R14, RZ ;  /* 0x0000000e1d1b7210 */ /* 0x000fc60007f3e0ff */
[----:B------:R-:W-:Y:S02]  /*8650*/  IMAD.X R19, RZ, RZ, R19, P0 ;  /* 0x000000ffff137224 */ /* 0x000fe400000e0613 */
[----:B------:R-:W-:-:S04]  /*8660*/  IMAD.WIDE.U32 R14, R27, R8, RZ ;  /* 0x000000081b0e7225 */ /* 0x000fc800078e00ff */
[----:B------:R-:W-:Y:S01]  /*8670*/  IMAD.X R19, RZ, RZ, R19, P1 ;  /* 0x000000ffff137224 */ /* 0x000fe200008e0613 */
[----:B------:R-:W-:Y:S01]  /*8680*/  IADD3 R29, P1, PT, -R14, R17, RZ ;  /* 0x000000110e1d7210 */ /* 0x000fe20007f3e1ff */
[C---:B------:R-:W-:Y:S01]  /*8690*/  IMAD R15, R27.reuse, R9, R15 ;  /* 0x000000091b0f7224 */ /* 0x040fe200078e020f */
[----:B------:R-:W-:Y:S02]  /*86a0*/  IADD3 R14, P2, PT, R27, 0x1, RZ ;  /* 0x000000011b0e7810 */ /* 0x000fe40007f5e0ff */
[-C--:B------:R-:W-:Y:S01]  /*86b0*/  ISETP.GE.U32.AND P0, PT, R29, R8.reuse, PT ;  /* 0x000000081d00720c */ /* 0x080fe20003f06070 */
[----:B------:R-:W-:Y:S02]  /*86c0*/  IMAD R15, R19, R8, R15 ;  /* 0x00000008130f7224 */ /* 0x000fe400078e020f */
[----:B------:R-:W-:Y:S02]  /*86d0*/  IMAD.X R18, RZ, RZ, R19, P2 ;  /* 0x000000ffff127224 */ /* 0x000fe400010e0613 */
[----:B------:R-:W-:Y:S01]  /*86e0*/  IMAD.X R26, R16, 0x1, ~R15, P1 ;  /* 0x00000001101a7824 */ /* 0x000fe200008e0e0f */
[----:B------:R-:W-:-:S04]  /*86f0*/  IADD3 R15, P1, PT, -R8, R29, RZ ;  /* 0x0000001d080f7210 */ /* 0x000fc80007f3e1ff */
[C---:B------:R-:W-:Y:S01]  /*8700*/  ISETP.GE.U32.AND.EX P0, PT, R26.reuse, R9, PT, P0 ;  /* 0x000000091a00720c */ /* 0x040fe20003f06100 */
[----:B------:R-:W-:Y:S01]  /*8710*/  IMAD.X R20, R26, 0x1, ~R9, P1 ;  /* 0x000000011a147824 */ /* 0x000fe200008e0e09 */
[----:B------:R-:W-:Y:S02]  /*8720*/  ISETP.NE.U32.AND P1, PT, R8, RZ, PT ;  /* 0x000000ff0800720c */ /* 0x000fe40003f25070 */
[----:B------:R-:W-:Y:S02]  /*8730*/  SEL R27, R14, R27, P0 ;  /* 0x0000001b0e1b7207 */ /* 0x000fe40000000000 */
[----:B------:R-:W-:Y:S02]  /*8740*/  SEL R15, R15, R29, P0 ;  /* 0x0000001d0f0f7207 */ /* 0x000fe40000000000 */
[----:B------:R-:W-:Y:S02]  /*8750*/  SEL R18, R18, R19, P0 ;  /* 0x0000001312127207 */ /* 0x000fe40000000000 */
[----:B------:R-:W-:-:S02]  /*8760*/  IADD3 R14, P2, PT, R27, 0x1, RZ ;  /* 0x000000011b0e7810 */ /* 0x000fc40007f5e0ff */
[----:B------:R-:W-:Y:S02]  /*8770*/  SEL R20, R20, R26, P0 ;  /* 0x0000001a14147207 */ /* 0x000fe40000000000 */
[----:B------:R-:W-:Y:S01]  /*8780*/  ISETP.GE.U32.AND P0, PT, R15, R8, PT ;  /* 0x000000080f00720c */ /* 0x000fe20003f06070 */
[----:B------:R-:W-:Y:S01]  /*8790*/  IMAD.X R15, RZ, RZ, R18, P2 ;  /* 0x000000ffff0f7224 */ /* 0x000fe200010e0612 */
[----:B------:R-:W-:Y:S01]  /*87a0*/  ISETP.NE.AND.EX P1, PT, R9, RZ, PT, P1 ;  /* 0x000000ff0900720c */ /* 0x000fe20003f25310 */
[----:B------:R-:W-:Y:S01]  /*87b0*/  IMAD.MOV.U32 R8, RZ, RZ, R0 ;  /* 0x000000ffff087224 */ /* 0x000fe200078e0000 */
[----:B------:R-:W-:Y:S01]  /*87c0*/  ISETP.GE.U32.AND.EX P0, PT, R20, R9, PT, P0 ;  /* 0x000000091400720c */ /* 0x000fe20003f06100 */
[----:B------:R-:W-:-:S03]  /*87d0*/  IMAD.MOV.U32 R9, RZ, RZ, 0x0 ;  /* 0x00000000ff097424 */ /* 0x000fc600078e00ff */
[----:B------:R-:W-:Y:S02]  /*87e0*/  SEL R14, R14, R27, P0 ;  /* 0x0000001b0e0e7207 */ /* 0x000fe40000000000 */
[----:B------:R-:W-:Y:S02]  /*87f0*/  SEL R15, R15, R18, P0 ;  /* 0x000000120f0f7207 */ /* 0x000fe40000000000 */
[----:B------:R-:W-:Y:S02]  /*8800*/  SEL R14, R14, 0xffffffff, P1 ;  /* 0xffffffff0e0e7807 */ /* 0x000fe40000800000 */
[----:B------:R-:W-:Y:S01]  /*8810*/  SEL R15, R15, 0xffffffff, P1 ;  /* 0xffffffff0f0f7807 */ /* 0x000fe20000800000 */
[----:B------:R-:W-:Y:S06]  /*8820*/  RET.REL.NODEC R8 `(_Z19calculatePathWeightPdPyS_PiS1_yy) ;  /* 0xffffff7408f47950 */ /* 0x000fec0003c3ffff */
        .weak           $__internal_1_$__cuda_sm20_rem_u64
        .type           $__internal_1_$__cuda_sm20_rem_u64,@function
        .size           $__internal_1_$__cuda_sm20_rem_u64,(.L_x_121 - $__internal_1_$__cuda_sm20_rem_u64)
$__internal_1_$__cuda_sm20_rem_u64:
[----:B------:R-:W-:Y:S02]  /*8830*/  IMAD.MOV.U32 R18, RZ, RZ, R0 ;  /* 0x000000ffff127224 */ /* 0x000fe400078e0000 */
[----:B------:R-:W-:-:S04]  /*8840*/  IMAD.MOV.U32 R19, RZ, RZ, R9 ;  /* 0x000000ffff137224 */ /* 0x000fc800078e0009 */
        /* <DEDUP_REMOVED lines=11> */
[-C--:B------:R-:W-:Y:S02]  /*8900*/  IMAD R19, R15, R29.reuse, RZ ;  /* 0x0000001d0f137224 */ /* 0x080fe400078e02ff */
[----:B------:R-:W-:-:S04]  /*8910*/  IMAD.WIDE.U32 R16, P0, R14, R29, R16 ;  /* 0x0000001d0e107225 */ /* 0x000fc80007800010 */
[----:B------:R-:W-:-:S04]  /*8920*/  IMAD.HI.U32 R29, R15, R29, RZ ;  /* 0x0000001d0f1d7227 */ /* 0x000fc800078e00ff */
[----:B------:R-:W-:-:S05]  /*8930*/  IMAD.HI.U32 R16, P1, R15, R27, R16 ;  /* 0x0000001b0f107227 */ /* 0x000fca0007820010 */
        /* <DEDUP_REMOVED lines=11> */
[C---:B------:R-:W-:Y:S02]  /*89f0*/  IMAD R18, R19.reuse, R14, RZ ;  /* 0x0000000e13127224 */ /* 0x040fe400078e02ff */
[----:B------:R-:W-:-:S04]  /*8a00*/  IMAD.HI.U32 R17, P1, R19, R27, R16 ;  /* 0x0000001b13117227 */ /* 0x000fc80007820010 */
[----:B------:R-:W-:Y:S01]  /*8a10*/  IMAD.HI.U32 R14, R19, R14, RZ ;  /* 0x0000000e130e7227 */ /* 0x000fe200078e00ff */
[----:B------:R-:W-:-:S03]  /*8a20*/  IADD3 R17, P2, PT, R18, R17, RZ ;  /* 0x0000001112117210 */ /* 0x000fc60007f5e0ff */
[----:B------:R-:W-:Y:S02]  /*8a30*/  IMAD.X R19, R14, 0x1, R19, P0 ;  /* 0x000000010e137824 */ /* 0x000fe400000e0613 */
[----:B------:R-:W-:-:S03]  /*8a40*/  IMAD.HI.U32 R14, R17, R24, RZ ;  /* 0x00000018110e7227 */ /* 0x000fc600078e00ff */
[----:B------:R-:W-:Y:S01]  /*8a50*/  IADD3.X R19, PT, PT, RZ, RZ, R19, P2, P1 ;  /* 0x000000ffff137210 */ /* 0x000fe200017e2413 */
        /* <DEDUP_REMOVED lines=9> */
[----:B------:R-:W-:-:S03]  /*8af0*/  IMAD R17, R17, R9, R15 ;  /* 0x0000000911117224 */ /* 0x000fc600078e020f */
[-C--:B------:R-:W-:Y:S01]  /*8b00*/  ISETP.GE.U32.AND P0, PT, R27, R0.reuse, PT ;  /* 0x000000001b00720c */ /* 0x080fe20003f06070 */
[----:B------:R-:W-:-:S04]  /*8b10*/  IMAD R14, R19, R0, R17 ;  /* 0x00000000130e7224 */ /* 0x000fc800078e0211 */
[----:B------:R-:W-:Y:S01]  /*8b20*/  IMAD.X R16, R25, 0x1, ~R14, P1 ;  /* 0x0000000119107824 */ /* 0x000fe200008e0e0e */
[----:B------:R-:W-:-:S04]  /*8b30*/  IADD3 R15, P1, PT, -R0, R27, RZ ;  /* 0x0000001b000f7210 */ /* 0x000fc80007f3e1ff */
[C---:B------:R-:W-:Y:S01]  /*8b40*/  ISETP.GE.U32.AND.EX P0, PT, R16.reuse, R9, PT, P0 ;  /* 0x000000091000720c */ /* 0x040fe20003f06100 */
[----:B------:R-:W-:Y:S01]  /*8b50*/  IMAD.X R14, R16, 0x1, ~R9, P1 ;  /* 0x00000001100e7824 */ /* 0x000fe200008e0e09 */
[----:B------:R-:W-:Y:S02]  /*8b60*/  ISETP.NE.U32.AND P1, PT, R0, RZ, PT ;  /* 0x000000ff0000720c */ /* 0x000fe40003f25070 */
[----:B------:R-:W-:Y:S02]  /*8b70*/  SEL R15, R15, R27, P0 ;  /* 0x0000001b0f0f7207 */ /* 0x000fe40000000000 */
[----:B------:R-:W-:Y:S02]  /*8b80*/  SEL R14, R14, R16, P0 ;  /* 0x000000100e0e7207 */ /* 0x000fe40000000000 */
[----:B------:R-:W-:Y:S02]  /*8b90*/  IADD3 R24, P2, PT, -R0, R15, RZ ;  /* 0x0000000f00187210 */ /* 0x000fe40007f5e1ff */
[----:B------:R-:W-:-:S02]  /*8ba0*/  ISETP.GE.U32.AND P0, PT, R15, R0, PT ;  /* 0x000000000f00720c */ /* 0x000fc40003f06070 */
[----:B------:R-:W-:Y:S01]  /*8bb0*/  ISETP.NE.AND.EX P1, PT, R9, RZ, PT, P1 ;  /* 0x000000ff0900720c */ /* 0x000fe20003f25310 */
[C---:B------:R-:W-:Y:S01]  /*8bc0*/  IMAD.X R25, R14.reuse, 0x1, ~R9, P2 ;  /* 0x000000010e197824 */ /* 0x040fe200010e0e09 */
[----:B------:R-:W-:Y:S01]  /*8bd0*/  ISETP.GE.U32.AND.EX P0, PT, R14, R9, PT, P0 ;  /* 0x000000090e00720c */ /* 0x000fe20003f06100 */
[----:B------:R-:W-:-:S03]  /*8be0*/  IMAD.MOV.U32 R9, RZ, RZ, 0x0 ;  /* 0x00000000ff097424 */ /* 0x000fc600078e00ff */
[----:B------:R-:W-:Y:S02]  /*8bf0*/  SEL R24, R24, R15, P0 ;  /* 0x0000000f18187207 */ /* 0x000fe40000000000 */
[----:B------:R-:W-:Y:S02]  /*8c00*/  SEL R25, R25, R14, P0 ;  /* 0x0000000e19197207 */ /* 0x000fe40000000000 */
[----:B------:R-:W-:Y:S02]  /*8c10*/  SEL R24, R24, 0xffffffff, P1 ;  /* 0xffffffff18187807 */ /* 0x000fe40000800000 */
[----:B------:R-:W-:Y:S01]  /*8c20*/  SEL R25, R25, 0xffffffff, P1 ;  /* 0xffffffff19197807 */ /* 0x000fe20000800000 */
[----:B------:R-:W-:Y:S06]  /*8c30*/  RET.REL.NODEC R8 `(_Z19calculatePathWeightPdPyS_PiS1_yy) ;  /* 0xffffff7008f07950 */ /* 0x000fec0003c3ffff */
.L_x_119:
[----:B------:R-:W-:-:S00]  /*8c40*/  BRA `(.L_x_119) ;  /* 0xfffffffc00fc7947 */ /* 0x000fc0000383ffff */
[----:B------:R-:W-:-:S00]  /*8c50*/  NOP ;  /* 0x0000000000007918 */ /* 0x000fc00000000000 */
        /* <DEDUP_REMOVED lines=10> */
.L_x_121:


//--------------------- .nv.shared.reserved.0     --------------------------
	.section	.nv.shared.reserved.0,"aw",@nobits
	.weak		__nv_reservedSMEM_offset_0_alias
	.size		__nv_reservedSMEM_offset_0_alias, 0, 64
	.other		__nv_reservedSMEM_offset_0_alias,@"STO_CUDA_RESERVED_SHARED STV_DEFAULT"
__nv_reservedSMEM_offset_0_alias:
	.zero		0
	.zero		64


//--------------------- .nv.constant0._Z19calculatePathWeightPdPyS_PiS1_yy --------------------------
	.section	.nv.constant0._Z19calculatePathWeightPdPyS_PiS1_yy,"a",@progbits
	.sectionflags	@""
	.align	4
.nv.constant0._Z19calculatePathWeightPdPyS_PiS1_yy:
	.zero		952


//--------------------- SYMBOLS --------------------------

	.type		.nv.reservedSmem.offset0,@object
	.size		.nv.reservedSmem.offset0,0x4
	.type		malloc,@function
	.type		free,@function
